	.headerflags	@"EF_CUDA_TEXMODE_UNIFIED EF_CUDA_64BIT_ADDRESS EF_CUDA_SM80 EF_CUDA_VIRTUAL_SM(EF_CUDA_SM80)"
	.elftype	@"ET_EXEC"


//--------------------- .nv.info                  --------------------------
	.section	.nv.info,"",@"SHT_CUDA_INFO"
	.align	4


	//----- nvinfo : EIATTR_REGCOUNT
	.align		4
        /*0000*/ 	.byte	0x04, 0x2f
        /*0002*/ 	.short	(.L_1 - .L_0)
	.align		4
.L_0:
        /*0004*/ 	.word	index@(candidate1)
        /*0008*/ 	.word	0x00000020


	//----- nvinfo : EIATTR_MAX_STACK_SIZE
	.align		4
.L_1:
        /*000c*/ 	.byte	0x04, 0x23
        /*000e*/ 	.short	(.L_3 - .L_2)
	.align		4
.L_2:
        /*0010*/ 	.word	index@(candidate1)
        /*0014*/ 	.word	0x00000000


	//----- nvinfo : EIATTR_MIN_STACK_SIZE
	.align		4
.L_3:
        /*0018*/ 	.byte	0x04, 0x12
        /*001a*/ 	.short	(.L_5 - .L_4)
	.align		4
.L_4:
        /*001c*/ 	.word	index@(candidate1)
        /*0020*/ 	.word	0x00000000


	//----- nvinfo : EIATTR_FRAME_SIZE
	.align		4
.L_5:
        /*0024*/ 	.byte	0x04, 0x11
        /*0026*/ 	.short	(.L_7 - .L_6)
	.align		4
.L_6:
        /*0028*/ 	.word	index@(candidate1)
        /*002c*/ 	.word	0x00000000
.L_7:


//--------------------- .nv.info.candidate1       --------------------------
	.section	.nv.info.candidate1,"",@"SHT_CUDA_INFO"
	.align	4


	//----- nvinfo : EIATTR_CUDA_API_VERSION
	.align		4
        /*0000*/ 	.byte	0x04, 0x37
        /*0002*/ 	.short	(.L_9 - .L_8)
.L_8:
        /*0004*/ 	.word	0x00000075


	//----- nvinfo : EIATTR_SW2861232_WAR
	.align		4
.L_9:
        /*0008*/ 	.byte	0x01, 0x35
	.zero		2


	//----- nvinfo : EIATTR_PARAM_CBANK
	.align		4
        /*000c*/ 	.byte	0x04, 0x0a
        /*000e*/ 	.short	(.L_11 - .L_10)
	.align		4
.L_10:
        /*0010*/ 	.word	index@(.nv.constant0.candidate1)
        /*0014*/ 	.short	0x0160
        /*0016*/ 	.short	0x0018


	//----- nvinfo : EIATTR_CBANK_PARAM_SIZE
	.align		4
.L_11:
        /*0018*/ 	.byte	0x03, 0x19
        /*001a*/ 	.short	0x0018


	//----- nvinfo : EIATTR_KPARAM_INFO
	.align		4
        /*001c*/ 	.byte	0x04, 0x17
        /*001e*/ 	.short	(.L_13 - .L_12)
.L_12:
        /*0020*/ 	.word	0x00000000
        /*0024*/ 	.short	0x0002
        /*0026*/ 	.short	0x0010
        /*0028*/ 	.byte	0x00, 0xf0, 0x21, 0x00


	//----- nvinfo : EIATTR_KPARAM_INFO
	.align		4
.L_13:
        /*002c*/ 	.byte	0x04, 0x17
        /*002e*/ 	.short	(.L_15 - .L_14)
.L_14:
        /*0030*/ 	.word	0x00000000
        /*0034*/ 	.short	0x0001
        /*0036*/ 	.short	0x0008
        /*0038*/ 	.byte	0x00, 0xf0, 0x21, 0x00


	//----- nvinfo : EIATTR_KPARAM_INFO
	.align		4
.L_15:
        /*003c*/ 	.byte	0x04, 0x17
        /*003e*/ 	.short	(.L_17 - .L_16)
.L_16:
        /*0040*/ 	.word	0x00000000
        /*0044*/ 	.short	0x0000
        /*0046*/ 	.short	0x0000
        /*0048*/ 	.byte	0x00, 0xf0, 0x21, 0x00


	//----- nvinfo : EIATTR_MAXREG_COUNT
	.align		4
.L_17:
        /*004c*/ 	.byte	0x03, 0x1b
        /*004e*/ 	.short	0x0048


	//----- nvinfo : EIATTR_EXIT_INSTR_OFFSETS
	.align		4
        /*0050*/ 	.byte	0x04, 0x1c
        /*0052*/ 	.short	(.L_19 - .L_18)


	//   ....[0]....
.L_18:
        /*0054*/ 	.word	0x00002630


	//----- nvinfo : EIATTR_MAX_THREADS
	.align		4
.L_19:
        /*0058*/ 	.byte	0x04, 0x05
        /*005a*/ 	.short	(.L_21 - .L_20)
.L_20:
        /*005c*/ 	.word	0x00000380
        /*0060*/ 	.word	0x00000001
        /*0064*/ 	.word	0x00000001
.L_21:


//--------------------- .nv.rel.action            --------------------------
	.section	.nv.rel.action,"",@"SHT_CUDA_RELOCINFO"
	.align	8
	.sectionentsize	8
        /*0000*/ 	.byte	0x4b, 0x00, 0x00, 0x00, 0x00, 0x00, 0x00, 0x00, 0x00, 0x02, 0x02, 0x08, 0x10, 0x0a, 0x2f, 0x22
        /* <DEDUP_REMOVED lines=13> */


//--------------------- .nv.constant0.candidate1  --------------------------
	.section	.nv.constant0.candidate1,"a",@progbits
	.align	4
.nv.constant0.candidate1:
	.zero		376


//--------------------- .text.candidate1          --------------------------
	.section	.text.candidate1,"ax",@progbits
	.sectionflags	@"SHF_BARRIERS=1"
	.sectioninfo	@"SHI_REGISTERS=32"
	.align	128
        .global         candidate1
        .type           candidate1,@function
        .size           candidate1,(.L_x_1 - candidate1)
        .other          candidate1,@"STO_CUDA_ENTRY STV_DEFAULT"
candidate1:
.text.candidate1:
[----:B------:R-:W-:-:S02]  /*0000*/  MOV R1, c[0x0][0x28] ;  /* 0x00000a0000017a02 */ /* 0x000fc40000000f00 */
[----:B------:R-:W0:Y:S01]  /*0010*/  S2R R26, SR_TID.X ;  /* 0x00000000001a7919 */ /* 0x000e220000002100 */
[----:B------:R-:W-:Y:S01]  /*0020*/  HFMA2.MMA R2, -RZ, RZ, 0, 0 ;  /* 0x00000000ff027435 */ /* 0x000fe200000001ff */
[----:B------:R-:W-:Y:S01]  /*0030*/  MOV R14, RZ ;  /* 0x000000ff000e7202 */ /* 0x000fe20000000f00 */
[----:B------:R-:W-:Y:S01]  /*0040*/  HFMA2.MMA R4, -RZ, RZ, 0, 0 ;  /* 0x00000000ff047435 */ /* 0x000fe200000001ff */
[----:B------:R-:W1:Y:S01]  /*0050*/  S2R R5, SR_CTAID.X ;  /* 0x0000000000057919 */ /* 0x000e620000002500 */
[----:B------:R-:W-:Y:S01]  /*0060*/  HFMA2.MMA R21, -RZ, RZ, 0, 2.384185791015625e-07 ;  /* 0x00000004ff157435 */ /* 0x000fe200000001ff */
[----:B------:R-:W-:Y:S01]  /*0070*/  ULDC.64 UR4, c[0x0][0x118] ;  /* 0x0000460000047ab9 */ /* 0x000fe20000000a00 */
[----:B0-----:R-:W-:-:S05]  /*0080*/  MOV R3, R26 ;  /* 0x0000001a00037202 */ /* 0x001fca0000000f00 */
[----:B------:R-:W-:-:S04]  /*0090*/  IMAD.HI R6, R26, -0x6db6db6d, R2 ;  /* 0x924924931a067827 */ /* 0x000fc800078e0202 */
[----:B-1----:R-:W-:Y:S01]  /*00a0*/  IMAD.HI R3, R5, -0x6db6db6d, R4 ;  /* 0x9249249305037827 */ /* 0x002fe200078e0204 */
[----:B------:R-:W-:-:S04]  /*00b0*/  SHF.R.U32.HI R7, RZ, 0x1f, R6 ;  /* 0x0000001fff077819 */ /* 0x000fc80000011606 */
[----:B------:R-:W-:Y:S02]  /*00c0*/  LEA.HI.SX32 R16, R6, R7, 0x1a ;  /* 0x0000000706107211 */ /* 0x000fe400078fd2ff */
[----:B------:R-:W-:-:S03]  /*00d0*/  SHF.R.U32.HI R0, RZ, 0x1f, R3 ;  /* 0x0000001fff007819 */ /* 0x000fc60000011603 */
[----:B------:R-:W-:Y:S01]  /*00e0*/  IMAD R15, R16, -0x70, R26 ;  /* 0xffffff90100f7824 */ /* 0x000fe200078e021a */
[----:B------:R-:W-:-:S03]  /*00f0*/  LEA.HI.SX32 R3, R3, R0, 0x1e ;  /* 0x0000000003037211 */ /* 0x000fc600078ff2ff */
[----:B------:R-:W-:-:S04]  /*0100*/  IMAD.HI R4, R15, -0x6db6db6d, R14 ;  /* 0x924924930f047827 */ /* 0x000fc800078e020e */
[----:B------:R-:W-:Y:S01]  /*0110*/  IMAD R2, R3, -0x7, R5 ;  /* 0xfffffff903027824 */ /* 0x000fe200078e0205 */
[----:B------:R-:W-:Y:S01]  /*0120*/  SHF.R.U32.HI R9, RZ, 0x1f, R4 ;  /* 0x0000001fff097819 */ /* 0x000fe20000011604 */
[----:B------:R-:W-:-:S03]  /*0130*/  IMAD R5, R16, 0x310, R15 ;  /* 0x0000031010057824 */ /* 0x000fc600078e020f */
[----:B------:R-:W-:Y:S02]  /*0140*/  LEA.HI.SX32 R9, R4, R9, 0x1c ;  /* 0x0000000904097211 */ /* 0x000fe400078fe2ff */
[----:B------:R-:W-:Y:S02]  /*0150*/  LEA.HI.SX32 R4, R6, R7, 0x1c ;  /* 0x0000000706047211 */ /* 0x000fe400078fe2ff */
[----:B------:R-:W-:Y:S02]  /*0160*/  LEA R29, R2, R9, 0x2 ;  /* 0x00000009021d7211 */ /* 0x000fe400078e10ff */
[----:B------:R-:W-:Y:S01]  /*0170*/  MOV R6, RZ ;  /* 0x000000ff00067202 */ /* 0x000fe20000000f00 */
[----:B------:R-:W-:Y:S01]  /*0180*/  IMAD R4, R4, -0x1c, R26 ;  /* 0xffffffe404047824 */ /* 0x000fe200078e021a */
[----:B------:R-:W-:-:S04]  /*0190*/  ISETP.GT.AND P0, PT, R29, RZ, PT ;  /* 0x000000ff1d00720c */ /* 0x000fc80003f04270 */
[----:B------:R-:W-:-:S13]  /*01a0*/  ISETP.GT.AND P1, PT, R4, RZ, P0 ;  /* 0x000000ff0400720c */ /* 0x000fda0000724270 */
[----:B------:R-:W-:-:S05]  /*01b0*/  @P1 IADD3 R0, R5, -0x1d, RZ ;  /* 0xffffffe305001810 */ /* 0x000fca0007ffe0ff */
[----:B------:R-:W-:Y:S01]  /*01c0*/  @P1 IMAD R7, R3, 0xc400, R0 ;  /* 0x0000c40003071824 */ /* 0x000fe200078e0200 */
[----:B------:R-:W-:Y:S02]  /*01d0*/  ISETP.GE.AND P2, PT, R29, 0x1, PT ;  /* 0x000000011d00780c */ /* 0x000fe40003f46270 */
[----:B------:R-:W-:Y:S01]  /*01e0*/  @P1 IADD3 R0, R5, 0x1863, RZ ;  /* 0x0000186305001810 */ /* 0x000fe20007ffe0ff */
[----:B------:R-:W-:-:S04]  /*01f0*/  @P1 IMAD R7, R2, 0x70, R7 ;  /* 0x0000007002071824 */ /* 0x000fc800078e0207 */
[----:B------:R-:W-:-:S05]  /*0200*/  @P1 IMAD.WIDE R8, R7, R21, c[0x0][0x160] ;  /* 0x0000580007081625 */ /* 0x000fca00078e0215 */
[----:B------:R0:W2:Y:S01]  /*0210*/  @P1 LDG.E.CONSTANT R6, [R8.64] ;  /* 0x0000000408061981 */ /* 0x0000a2000c1e9900 */
[----:B------:R-:W-:Y:S01]  /*0220*/  @P1 IMAD R7, R3, 0xc400, R0 ;  /* 0x0000c40003071824 */ /* 0x000fe200078e0200 */
[C---:B------:R-:W-:Y:S01]  /*0230*/  @P2 IADD3 R0, R5.reuse, -0x1c, RZ ;  /* 0xffffffe405002810 */ /* 0x040fe20007ffe0ff */
[----:B------:R-:W-:Y:S02]  /*0240*/  HFMA2.MMA R14, -RZ, RZ, 0, 0 ;  /* 0x00000000ff0e7435 */ /* 0x000fe400000001ff */
[----:B------:R-:W-:Y:S01]  /*0250*/  @P1 IMAD R7, R2, 0x70, R7 ;  /* 0x0000007002071824 */ /* 0x000fe200078e0207 */
[----:B------:R-:W-:-:S03]  /*0260*/  @P2 IADD3 R12, R5, 0x1864, RZ ;  /* 0x00001864050c2810 */ /* 0x000fc60007ffe0ff */
[----:B------:R-:W-:-:S04]  /*0270*/  @P1 IMAD.WIDE R10, R7, R21, c[0x0][0x160] ;  /* 0x00005800070a1625 */ /* 0x000fc800078e0215 */
[----:B------:R-:W-:Y:S01]  /*0280*/  @P2 IMAD R7, R3, 0xc400, R0 ;  /* 0x0000c40003072824 */ /* 0x000fe200078e0200 */
[----:B------:R-:W-:Y:S01]  /*0290*/  @P1 IADD3 R0, R5, 0x30e3, RZ ;  /* 0x000030e305001810 */ /* 0x000fe20007ffe0ff */
[----:B------:R-:W-:Y:S01]  /*02a0*/  @P2 IMAD R13, R3, 0xc400, R12 ;  /* 0x0000c400030d2824 */ /* 0x000fe200078e020c */
[C---:B------:R-:W-:Y:S01]  /*02b0*/  @P2 IADD3 R18, R5.reuse, 0x4964, RZ ;  /* 0x0000496405122810 */ /* 0x040fe20007ffe0ff */
[C---:B------:R-:W-:Y:S01]  /*02c0*/  @P2 IMAD R7, R2.reuse, 0x70, R7 ;  /* 0x0000007002072824 */ /* 0x040fe200078e0207 */
[----:B------:R-:W-:Y:S01]  /*02d0*/  @P2 IADD3 R12, R5, 0x30e4, RZ ;  /* 0x000030e4050c2810 */ /* 0x000fe20007ffe0ff */
[----:B------:R-:W-:Y:S01]  /*02e0*/  @P2 IMAD R13, R2, 0x70, R13 ;  /* 0x00000070020d2824 */ /* 0x000fe200078e020d */
[----:B------:R1:W3:Y:S01]  /*02f0*/  @P1 LDG.E.CONSTANT R14, [R10.64] ;  /* 0x000000040a0e1981 */ /* 0x0002e2000c1e9900 */
[----:B0-----:R-:W-:Y:S01]  /*0300*/  @P2 IMAD.WIDE R8, R7, R21, c[0x0][0x160] ;  /* 0x0000580007082625 */ /* 0x001fe200078e0215 */
[----:B------:R-:W-:Y:S01]  /*0310*/  MOV R27, RZ ;  /* 0x000000ff001b7202 */ /* 0x000fe20000000f00 */
[----:B------:R-:W-:-:S02]  /*0320*/  CS2R R24, SRZ ;  /* 0x0000000000187805 */ /* 0x000fc4000001ff00 */
[----:B------:R-:W-:Y:S01]  /*0330*/  @P1 IMAD R7, R3, 0xc400, R0 ;  /* 0x0000c40003071824 */ /* 0x000fe200078e0200 */
[----:B------:R-:W-:Y:S01]  /*0340*/  @P1 IADD3 R0, R5, 0x4963, RZ ;  /* 0x0000496305001810 */ /* 0x000fe20007ffe0ff */
[----:B------:R-:W-:Y:S01]  /*0350*/  @P2 IMAD R17, R3, 0xc400, R18 ;  /* 0x0000c40003112824 */ /* 0x000fe200078e0212 */
[----:B------:R-:W-:Y:S01]  /*0360*/  @P1 IADD3 R20, R5, 0x61e3, RZ ;  /* 0x000061e305141810 */ /* 0x000fe20007ffe0ff */
[-C--:B-1----:R-:W-:Y:S01]  /*0370*/  @P2 IMAD.WIDE R10, R13, R21.reuse, c[0x0][0x160] ;  /* 0x000058000d0a2625 */ /* 0x082fe200078e0215 */
[----:B------:R-:W-:Y:S01]  /*0380*/  HFMA2.MMA R28, -RZ, RZ, 0, 0 ;  /* 0x00000000ff1c7435 */ /* 0x000fe200000001ff */
[----:B------:R0:W4:Y:S02]  /*0390*/  @P2 LDG.E.CONSTANT R27, [R8.64] ;  /* 0x00000004081b2981 */ /* 0x000124000c1e9900 */
[----:B------:R-:W-:Y:S02]  /*03a0*/  @P2 IMAD R13, R3, 0xc400, R12 ;  /* 0x0000c400030d2824 */ /* 0x000fe400078e020c */
[C---:B------:R-:W-:Y:S01]  /*03b0*/  @P1 IMAD R7, R2.reuse, 0x70, R7 ;  /* 0x0000007002071824 */ /* 0x040fe200078e0207 */
[----:B------:R1:W5:Y:S01]  /*03c0*/  @P2 LDG.E.CONSTANT R25, [R10.64] ;  /* 0x000000040a192981 */ /* 0x000362000c1e9900 */
[----:B------:R-:W-:Y:S01]  /*03d0*/  @P2 IMAD R13, R2, 0x70, R13 ;  /* 0x00000070020d2824 */ /* 0x000fe200078e020d */
[----:B------:R-:W-:Y:S01]  /*03e0*/  MOV R23, RZ ;  /* 0x000000ff00177202 */ /* 0x000fe20000000f00 */
[----:B------:R-:W-:Y:S01]  /*03f0*/  @P1 IMAD.WIDE R18, R7, R21, c[0x0][0x160] ;  /* 0x0000580007121625 */ /* 0x000fe200078e0215 */
[----:B0-----:R-:W-:-:S03]  /*0400*/  HFMA2.MMA R8, -RZ, RZ, 0, 0 ;  /* 0x00000000ff087435 */ /* 0x001fc600000001ff */
[----:B------:R-:W-:Y:S02]  /*0410*/  @P2 IMAD R12, R2, 0x70, R17 ;  /* 0x00000070020c2824 */ /* 0x000fe400078e0211 */
[----:B------:R-:W-:Y:S02]  /*0420*/  @P1 IMAD R7, R3, 0xc400, R0 ;  /* 0x0000c40003071824 */ /* 0x000fe400078e0200 */
[----:B-1----:R-:W-:Y:S01]  /*0430*/  @P2 IMAD.WIDE R10, R13, R21, c[0x0][0x160] ;  /* 0x000058000d0a2625 */ /* 0x002fe200078e0215 */
[----:B------:R-:W-:-:S03]  /*0440*/  @P2 IADD3 R22, R5, 0x61e4, RZ ;  /* 0x000061e405162810 */ /* 0x000fc60007ffe0ff */
[----:B------:R-:W-:Y:S01]  /*0450*/  @P1 IMAD R17, R3, 0xc400, R20 ;  /* 0x0000c40003111824 */ /* 0x000fe200078e0214 */
[----:B------:R0:W4:Y:S01]  /*0460*/  @P1 LDG.E.CONSTANT R8, [R18.64] ;  /* 0x0000000412081981 */ /* 0x000122000c1e9900 */
[-C--:B------:R-:W-:Y:S01]  /*0470*/  @P2 IMAD.WIDE R12, R12, R21.reuse, c[0x0][0x160] ;  /* 0x000058000c0c2625 */ /* 0x080fe200078e0215 */
[----:B------:R-:W-:Y:S02]  /*0480*/  @P1 IADD3 R20, R5, 0x7a63, RZ ;  /* 0x00007a6305141810 */ /* 0x000fe40007ffe0ff */
[----:B------:R1:W5:Y:S01]  /*0490*/  @P2 LDG.E.CONSTANT R23, [R10.64] ;  /* 0x000000040a172981 */ /* 0x000362000c1e9900 */
[C---:B------:R-:W-:Y:S02]  /*04a0*/  @P1 IMAD R9, R2.reuse, 0x70, R7 ;  /* 0x0000007002091824 */ /* 0x040fe400078e0207 */
[----:B------:R-:W-:Y:S01]  /*04b0*/  @P1 IMAD R17, R2, 0x70, R17 ;  /* 0x0000007002111824 */ /* 0x000fe200078e0211 */
[----:B------:R-:W-:Y:S01]  /*04c0*/  HFMA2.MMA R7, -RZ, RZ, 0, 0 ;  /* 0x00000000ff077435 */ /* 0x000fe200000001ff */
[----:B------:R0:W5:Y:S01]  /*04d0*/  @P2 LDG.E.CONSTANT R28, [R12.64] ;  /* 0x000000040c1c2981 */ /* 0x000162000c1e9900 */
[----:B------:R-:W-:Y:S01]  /*04e0*/  MOV R0, RZ ;  /* 0x000000ff00007202 */ /* 0x000fe20000000f00 */
[----:B-1----:R-:W-:-:S04]  /*04f0*/  @P1 IMAD.WIDE R10, R9, R21, c[0x0][0x160] ;  /* 0x00005800090a1625 */ /* 0x002fc800078e0215 */
[----:B------:R-:W-:Y:S02]  /*0500*/  @P2 IMAD R9, R3, 0xc400, R22 ;  /* 0x0000c40003092824 */ /* 0x000fe400078e0216 */
[----:B0-----:R-:W-:Y:S01]  /*0510*/  @P1 IMAD.WIDE R12, R17, R21, c[0x0][0x160] ;  /* 0x00005800110c1625 */ /* 0x001fe200078e0215 */
[----:B------:R-:W-:Y:S01]  /*0520*/  MOV R22, 0x4 ;  /* 0x0000000400167802 */ /* 0x000fe20000000f00 */
[----:B------:R0:W5:Y:S02]  /*0530*/  @P1 LDG.E.CONSTANT R0, [R10.64] ;  /* 0x000000040a001981 */ /* 0x000164000c1e9900 */
[----:B------:R-:W-:Y:S01]  /*0540*/  @P1 IMAD R17, R3, 0xc400, R20 ;  /* 0x0000c40003111824 */ /* 0x000fe200078e0214 */
[----:B------:R-:W-:Y:S01]  /*0550*/  @P1 IADD3 R18, R5, 0x92e3, RZ ;  /* 0x000092e305121810 */ /* 0x000fe20007ffe0ff */
[C---:B------:R-:W-:Y:S01]  /*0560*/  @P2 IMAD R19, R2.reuse, 0x70, R9 ;  /* 0x0000007002132824 */ /* 0x040fe200078e0209 */
[----:B------:R-:W-:Y:S01]  /*0570*/  HFMA2.MMA R9, -RZ, RZ, 0, 0 ;  /* 0x00000000ff097435 */ /* 0x000fe200000001ff */
[----:B------:R-:W-:Y:S01]  /*0580*/  @P1 IMAD R17, R2, 0x70, R17 ;  /* 0x0000007002111824 */ /* 0x000fe200078e0211 */
[----:B------:R1:W5:Y:S01]  /*0590*/  @P1 LDG.E.CONSTANT R7, [R12.64] ;  /* 0x000000040c071981 */ /* 0x000362000c1e9900 */
[----:B0-----:R-:W-:-:S04]  /*05a0*/  @P2 IMAD.WIDE R10, R19, R22, c[0x0][0x160] ;  /* 0x00005800130a2625 */ /* 0x001fc800078e0216 */
[----:B------:R-:W-:Y:S01]  /*05b0*/  @P1 IMAD R19, R3, 0xc400, R18 ;  /* 0x0000c40003131824 */ /* 0x000fe200078e0212 */
[----:B------:R-:W-:Y:S01]  /*05c0*/  @P1 IADD3 R18, R5, 0xab63, RZ ;  /* 0x0000ab6305121810 */ /* 0x000fe20007ffe0ff */
[----:B------:R0:W5:Y:S01]  /*05d0*/  @P2 LDG.E.CONSTANT R24, [R10.64] ;  /* 0x000000040a182981 */ /* 0x000162000c1e9900 */
[----:B-1----:R-:W-:-:S04]  /*05e0*/  @P1 IMAD.WIDE R12, R17, R22, c[0x0][0x160] ;  /* 0x00005800110c1625 */ /* 0x002fc800078e0216 */
[----:B------:R-:W-:Y:S01]  /*05f0*/  @P1 IMAD R19, R2, 0x70, R19 ;  /* 0x0000007002131824 */ /* 0x000fe200078e0213 */
[----:B------:R1:W5:Y:S01]  /*0600*/  @P1 LDG.E.CONSTANT R9, [R12.64] ;  /* 0x000000040c091981 */ /* 0x000362000c1e9900 */
[----:B------:R-:W-:Y:S01]  /*0610*/  @P1 IMAD R17, R3, 0xc400, R18 ;  /* 0x0000c40003111824 */ /* 0x000fe200078e0212 */
[----:B------:R-:W-:Y:S01]  /*0620*/  @P2 IADD3 R18, R5, 0x7a64, RZ ;  /* 0x00007a6405122810 */ /* 0x000fe20007ffe0ff */
[----:B0-----:R-:W-:Y:S01]  /*0630*/  @P1 IMAD.WIDE R10, R19, R22, c[0x0][0x160] ;  /* 0x00005800130a1625 */ /* 0x001fe200078e0216 */
[----:B-1----:R-:W-:-:S03]  /*0640*/  CS2R R12, SRZ ;  /* 0x00000000000c7805 */ /* 0x002fc6000001ff00 */
[----:B------:R-:W-:Y:S02]  /*0650*/  @P1 IMAD R17, R2, 0x70, R17 ;  /* 0x0000007002111824 */ /* 0x000fe400078e0211 */
[----:B------:R-:W-:Y:S01]  /*0660*/  @P2 IMAD R19, R3, 0xc400, R18 ;  /* 0x0000c40003132824 */ /* 0x000fe200078e0212 */
[----:B------:R0:W5:Y:S01]  /*0670*/  @P1 LDG.E.CONSTANT R12, [R10.64] ;  /* 0x000000040a0c1981 */ /* 0x000162000c1e9900 */
[----:B------:R-:W-:Y:S01]  /*0680*/  @P2 IADD3 R18, R5, 0x92e4, RZ ;  /* 0x000092e405122810 */ /* 0x000fe20007ffe0ff */
[----:B0-----:R-:W-:-:S04]  /*0690*/  @P1 IMAD.WIDE R10, R17, R22, c[0x0][0x160] ;  /* 0x00005800110a1625 */ /* 0x001fc800078e0216 */
[----:B------:R-:W-:Y:S01]  /*06a0*/  @P2 IMAD R17, R2, 0x70, R19 ;  /* 0x0000007002112824 */ /* 0x000fe200078e0213 */
[----:B------:R0:W5:Y:S01]  /*06b0*/  @P1 LDG.E.CONSTANT R13, [R10.64] ;  /* 0x000000040a0d1981 */ /* 0x000162000c1e9900 */
[----:B------:R-:W-:Y:S02]  /*06c0*/  MOV R19, RZ ;  /* 0x000000ff00137202 */ /* 0x000fe40000000f00 */
[----:B------:R-:W-:Y:S01]  /*06d0*/  ISETP.GT.AND P1, PT, R26, 0x3f, PT ;  /* 0x0000003f1a00780c */ /* 0x000fe20003f24270 */
[----:B0-----:R-:W-:-:S04]  /*06e0*/  @P2 IMAD.WIDE R10, R17, R22, c[0x0][0x160] ;  /* 0x00005800110a2625 */ /* 0x001fc800078e0216 */
[----:B------:R-:W-:Y:S01]  /*06f0*/  @P2 IMAD R17, R3, 0xc400, R18 ;  /* 0x0000c40003112824 */ /* 0x000fe200078e0212 */
[----:B------:R-:W-:Y:S01]  /*0700*/  @P2 IADD3 R18, R5, 0xab64, RZ ;  /* 0x0000ab6405122810 */ /* 0x000fe20007ffe0ff */
[----:B------:R0:W5:Y:S02]  /*0710*/  @P2 LDG.E.CONSTANT R19, [R10.64] ;  /* 0x000000040a132981 */ /* 0x000164000c1e9900 */
[----:B------:R-:W-:Y:S01]  /*0720*/  @P2 IMAD R17, R2, 0x70, R17 ;  /* 0x0000007002112824 */ /* 0x000fe200078e0211 */
[----:B------:R-:W-:-:S03]  /*0730*/  CS2R R20, SRZ ;  /* 0x0000000000147805 */ /* 0x000fc6000001ff00 */
[----:B0-----:R-:W-:-:S04]  /*0740*/  @P2 IMAD.WIDE R10, R17, R22, c[0x0][0x160] ;  /* 0x00005800110a2625 */ /* 0x001fc800078e0216 */
[----:B------:R-:W-:Y:S01]  /*0750*/  @P2 IMAD R17, R3, 0xc400, R18 ;  /* 0x0000c40003112824 */ /* 0x000fe200078e0212 */
[----:B------:R0:W5:Y:S03]  /*0760*/  @P2 LDG.E.CONSTANT R20, [R10.64] ;  /* 0x000000040a142981 */ /* 0x000166000c1e9900 */
[----:B------:R-:W-:-:S04]  /*0770*/  @P2 IMAD R17, R2, 0x70, R17 ;  /* 0x0000007002112824 */ /* 0x000fc800078e0211 */
[----:B0-----:R-:W-:-:S05]  /*0780*/  @P2 IMAD.WIDE R10, R17, R22, c[0x0][0x160] ;  /* 0x00005800110a2625 */ /* 0x001fca00078e0216 */
[----:B------:R0:W5:Y:S04]  /*0790*/  @P2 LDG.E.CONSTANT R21, [R10.64] ;  /* 0x000000040a152981 */ /* 0x000168000c1e9900 */
[----:B--2---:R1:W-:Y:S02]  /*07a0*/  STS [R26.X4], R6 ;  /* 0x000000061a007388 */ /* 0x0043e40000004800 */
[----:B-1----:R-:W-:-:S04]  /*07b0*/  LEA R6, R3, R26, 0x6 ;  /* 0x0000001a03067211 */ /* 0x002fc800078e30ff */
[----:B------:R-:W-:-:S05]  /*07c0*/  @!P1 LEA R17, R6, R6, 0x3 ;  /* 0x0000000606119211 */ /* 0x000fca00078e18ff */
[----:B0-----:R-:W-:-:S05]  /*07d0*/  @!P1 IMAD.WIDE R10, R17, R22, c[0x0][0x168] ;  /* 0x00005a00110a9625 */ /* 0x001fca00078e0216 */
[----:B------:R-:W2:Y:S04]  /*07e0*/  @!P1 LDG.E.CONSTANT R17, [R10.64] ;  /* 0x000000040a119981 */ /* 0x000ea8000c1e9900 */
[----:B---3--:R-:W-:Y:S04]  /*07f0*/  STS [R26.X4+0xe00], R14 ;  /* 0x000e000e1a007388 */ /* 0x008fe80000004800 */
[----:B----4-:R-:W-:Y:S04]  /*0800*/  STS [R26.X4+0x1c00], R8 ;  /* 0x001c00081a007388 */ /* 0x010fe80000004800 */
[----:B-----5:R0:W-:Y:S04]  /*0810*/  STS [R26.X4+0x2a00], R0 ;  /* 0x002a00001a007388 */ /* 0x0201e80000004800 */
[----:B------:R-:W-:Y:S01]  /*0820*/  STS [R26.X4+0x3800], R7 ;  /* 0x003800071a007388 */ /* 0x000fe20000004800 */
[----:B0-----:R-:W-:-:S03]  /*0830*/  IMAD R0, R16, 0x380, R15 ;  /* 0x0000038010007824 */ /* 0x001fc600078e020f */
[----:B------:R-:W-:Y:S04]  /*0840*/  STS [R26.X4+0x4600], R9 ;  /* 0x004600091a007388 */ /* 0x000fe80000004800 */
[----:B------:R0:W-:Y:S02]  /*0850*/  STS [R26.X4+0x5400], R12 ;  /* 0x0054000c1a007388 */ /* 0x0001e40000004800 */
[----:B0-----:R-:W-:Y:S02]  /*0860*/  SHF.L.U32 R12, R16, 0x5, RZ ;  /* 0x00000005100c7819 */ /* 0x001fe400000006ff */
[----:B------:R-:W-:Y:S04]  /*0870*/  STS [R26.X4+0x6200], R13 ;  /* 0x0062000d1a007388 */ /* 0x000fe80000004800 */
[----:B--2---:R-:W-:Y:S04]  /*0880*/  @!P1 STS [R26.X4+0x7000], R17 ;  /* 0x007000111a009388 */ /* 0x004fe80000004800 */
[----:B------:R-:W-:Y:S06]  /*0890*/  BAR.SYNC 0x0 ;  /* 0x0000000000007b1d */ /* 0x000fec0000000000 */
[----:B------:R-:W-:Y:S04]  /*08a0*/  LDS.128 R8, [R12+0x7000] ;  /* 0x007000000c087984 */ /* 0x000fe80000000c00 */
[----:B------:R-:W0:Y:S04]  /*08b0*/  LDS R18, [R0.X4+0x1c0] ;  /* 0x0001c00000127984 */ /* 0x000e280000004800 */
[----:B------:R-:W1:Y:S04]  /*08c0*/  LDS R14, [R0.X4] ;  /* 0x00000000000e7984 */ /* 0x000e680000004800 */
[----:B------:R-:W2:Y:S04]  /*08d0*/  LDS R22, [R0.X4+0x540] ;  /* 0x0005400000167984 */ /* 0x000ea80000004800 */
[----:B------:R-:W-:Y:S01]  /*08e0*/  LDS R26, [R0.X4+0xc40] ;  /* 0x000c4000001a7984 */ /* 0x000fe20000004800 */
[----:B0-----:R-:W-:-:S03]  /*08f0*/  FFMA R13, R18, R9, RZ ;  /* 0x00000009120d7223 */ /* 0x001fc600000000ff */
[----:B------:R-:W0:Y:S01]  /*0900*/  LDS R9, [R0.X4+0x380] ;  /* 0x0003800000097984 */ /* 0x000e220000004800 */
[----:B-1----:R-:W-:-:S03]  /*0910*/  FFMA R7, R8, R14, RZ ;  /* 0x0000000e08077223 */ /* 0x002fc600000000ff */
[----:B------:R-:W-:Y:S01]  /*0920*/  LDS R14, [R0.X4+0x700] ;  /* 0x00070000000e7984 */ /* 0x000fe20000004800 */
[----:B--2---:R-:W-:Y:S02]  /*0930*/  FFMA R22, R22, R11, RZ ;  /* 0x0000000b16167223 */ /* 0x004fe400000000ff */
[----:B0-----:R-:W-:Y:S02]  /*0940*/  FFMA R17, R9, R10, RZ ;  /* 0x0000000a09117223 */ /* 0x001fe400000000ff */
[----:B------:R-:W0:Y:S02]  /*0950*/  LDS.128 R8, [R12+0x7010] ;  /* 0x007010000c087984 */ /* 0x000e240000000c00 */
[----:B0-----:R-:W-:Y:S02]  /*0960*/  FFMA R12, R8, R14, RZ ;  /* 0x0000000e080c7223 */ /* 0x001fe400000000ff */
[----:B------:R-:W0:Y:S02]  /*0970*/  LDS R14, [R0.X4+0x8c0] ;  /* 0x0008c000000e7984 */ /* 0x000e240000004800 */
[----:B0-----:R-:W-:-:S02]  /*0980*/  FFMA R14, R14, R9, RZ ;  /* 0x000000090e0e7223 */ /* 0x001fc400000000ff */
[----:B------:R-:W0:Y:S02]  /*0990*/  LDS R9, [R0.X4+0xa80] ;  /* 0x000a800000097984 */ /* 0x000e240000004800 */
[----:B0-----:R-:W-:Y:S02]  /*09a0*/  FFMA R18, R9, R10, RZ ;  /* 0x0000000a09127223 */ /* 0x001fe400000000ff */
[----:B------:R-:W0:Y:S01]  /*09b0*/  S2R R10, SR_TID.X ;  /* 0x00000000000a7919 */ /* 0x000e220000002100 */
[----:B------:R-:W-:-:S03]  /*09c0*/  MOV R9, 0x9 ;  /* 0x0000000900097802 */ /* 0x000fc60000000f00 */
[----:B------:R-:W-:Y:S06]  /*09d0*/  BAR.SYNC 0x0 ;  /* 0x0000000000007b1d */ /* 0x000fec0000000000 */
[----:B------:R-:W-:Y:S01]  /*09e0*/  @!P1 IMAD R8, R6, R9, 0x1 ;  /* 0x0000000106089424 */ /* 0x000fe200078e0209 */
[----:B0-----:R0:W-:Y:S02]  /*09f0*/  STS [R10.X4], R27 ;  /* 0x0000001b0a007388 */ /* 0x0011e40000004800 */
[----:B0-----:R-:W-:-:S10]  /*0a00*/  HFMA2.MMA R27, -RZ, RZ, 0, 2.384185791015625e-07 ;  /* 0x00000004ff1b7435 */ /* 0x001fd400000001ff */
[----:B------:R-:W-:-:S06]  /*0a10*/  @!P1 IMAD.WIDE R8, R8, R27, c[0x0][0x168] ;  /* 0x00005a0008089625 */ /* 0x000fcc00078e021b */
[----:B------:R-:W2:Y:S04]  /*0a20*/  @!P1 LDG.E.CONSTANT R8, [R8.64] ;  /* 0x0000000408089981 */ /* 0x000ea8000c1e9900 */
[----:B------:R0:W-:Y:S04]  /*0a30*/  STS [R10.X4+0xe00], R25 ;  /* 0x000e00190a007388 */ /* 0x0001e80000004800 */
[----:B------:R-:W-:Y:S04]  /*0a40*/  STS [R10.X4+0x1c00], R23 ;  /* 0x001c00170a007388 */ /* 0x000fe80000004800 */
[----:B------:R-:W-:Y:S01]  /*0a50*/  STS [R10.X4+0x2a00], R28 ;  /* 0x002a001c0a007388 */ /* 0x000fe20000004800 */
[----:B0-----:R-:W-:-:S03]  /*0a60*/  LEA R25, R16, 0x7000, 0x5 ;  /* 0x0000700010197811 */ /* 0x001fc600078e28ff */
[----:B------:R-:W-:Y:S04]  /*0a70*/  STS [R10.X4+0x3800], R24 ;  /* 0x003800180a007388 */ /* 0x000fe80000004800 */
[----:B------:R-:W-:Y:S01]  /*0a80*/  STS [R10.X4+0x4600], R19 ;  /* 0x004600130a007388 */ /* 0x000fe20000004800 */
[----:B------:R-:W-:-:S03]  /*0a90*/  FFMA R26, R26, R11, RZ ;  /* 0x0000000b1a1a7223 */ /* 0x000fc600000000ff */
[----:B------:R0:W-:Y:S04]  /*0aa0*/  STS [R10.X4+0x5400], R20 ;  /* 0x005400140a007388 */ /* 0x0001e80000004800 */
[----:B------:R-:W-:Y:S01]  /*0ab0*/  STS [R10.X4+0x6200], R21 ;  /* 0x006200150a007388 */ /* 0x000fe20000004800 */
[----:B------:R-:W-:-:S13]  /*0ac0*/  ISETP.LT.AND P0, PT, R4, 0x1b, P0 ;  /* 0x0000001b0400780c */ /* 0x000fda0000701270 */
[----:B0-----:R-:W-:Y:S01]  /*0ad0*/  @P0 IADD3 R20, R5, 0x30e5, RZ ;  /* 0x000030e505140810 */ /* 0x001fe20007ffe0ff */
[----:B--2---:R-:W-:Y:S04]  /*0ae0*/  @!P1 STS [R10.X4+0x7000], R8 ;  /* 0x007000080a009388 */ /* 0x004fe80000004800 */
[----:B------:R-:W-:Y:S06]  /*0af0*/  BAR.SYNC 0x0 ;  /* 0x0000000000007b1d */ /* 0x000fec0000000000 */
[----:B------:R-:W-:Y:S04]  /*0b00*/  LDS R23, [R0.X4] ;  /* 0x0000000000177984 */ /* 0x000fe80000004800 */
[----:B------:R-:W0:Y:S04]  /*0b10*/  LDS.128 R8, [R25] ;  /* 0x0000000019087984 */ /* 0x000e280000000c00 */
[----:B------:R-:W1:Y:S04]  /*0b20*/  LDS R28, [R0.X4+0x1c0] ;  /* 0x0001c000001c7984 */ /* 0x000e680000004800 */
[----:B------:R-:W2:Y:S01]  /*0b30*/  LDS R24, [R0.X4+0x540] ;  /* 0x0005400000187984 */ /* 0x000ea20000004800 */
[----:B0-----:R-:W-:-:S03]  /*0b40*/  FFMA R23, R8, R23, R7 ;  /* 0x0000001708177223 */ /* 0x001fc60000000007 */
[----:B------:R-:W0:Y:S01]  /*0b50*/  LDS R7, [R0.X4+0x380] ;  /* 0x0003800000077984 */ /* 0x000e220000004800 */
[----:B-1----:R-:W-:Y:S02]  /*0b60*/  FFMA R13, R28, R9, R13 ;  /* 0x000000091c0d7223 */ /* 0x002fe4000000000d */
[----:B--2---:R-:W-:Y:S02]  /*0b70*/  FFMA R21, R24, R11, R22 ;  /* 0x0000000b18157223 */ /* 0x004fe40000000016 */
[----:B------:R-:W-:Y:S01]  /*0b80*/  LDS R22, [R0.X4+0xc40] ;  /* 0x000c400000167984 */ /* 0x000fe20000004800 */
[----:B0-----:R-:W-:-:S03]  /*0b90*/  FFMA R19, R7, R10, R17 ;  /* 0x0000000a07137223 */ /* 0x001fc60000000011 */
[----:B------:R-:W-:Y:S04]  /*0ba0*/  LDS R17, [R0.X4+0x700] ;  /* 0x0007000000117984 */ /* 0x000fe80000004800 */
[----:B------:R-:W0:Y:S04]  /*0bb0*/  LDS.128 R8, [R25+0x10] ;  /* 0x0000100019087984 */ /* 0x000e280000000c00 */
[----:B------:R-:W1:Y:S01]  /*0bc0*/  LDS R7, [R0.X4+0x8c0] ;  /* 0x0008c00000077984 */ /* 0x000e620000004800 */
[----:B0-----:R-:W-:-:S03]  /*0bd0*/  FFMA R12, R8, R17, R12 ;  /* 0x00000011080c7223 */ /* 0x001fc6000000000c */
[----:B------:R-:W0:Y:S01]  /*0be0*/  LDS R17, [R0.X4+0xa80] ;  /* 0x000a800000117984 */ /* 0x000e220000004800 */
[----:B------:R-:W-:Y:S01]  /*0bf0*/  @P0 IADD3 R8, R5, -0x1b, RZ ;  /* 0xffffffe505080810 */ /* 0x000fe20007ffe0ff */
[----:B-1----:R-:W-:Y:S01]  /*0c00*/  FFMA R7, R7, R9, R14 ;  /* 0x0000000907077223 */ /* 0x002fe2000000000e */
[----:B------:R-:W-:-:S03]  /*0c10*/  HFMA2.MMA R14, -RZ, RZ, 0, 0 ;  /* 0x00000000ff0e7435 */ /* 0x000fc600000001ff */
[----:B------:R-:W-:-:S04]  /*0c20*/  @P0 IMAD R9, R3, 0xc400, R8 ;  /* 0x0000c40003090824 */ /* 0x000fc800078e0208 */
[----:B------:R-:W-:-:S04]  /*0c30*/  @P0 IMAD R9, R2, 0x70, R9 ;  /* 0x0000007002090824 */ /* 0x000fc800078e0209 */
[----:B------:R-:W-:-:S05]  /*0c40*/  @P0 IMAD.WIDE R8, R9, R27, c[0x0][0x160] ;  /* 0x0000580009080625 */ /* 0x000fca00078e021b */
[----:B------:R1:W2:Y:S01]  /*0c50*/  @P0 LDG.E.CONSTANT R14, [R8.64] ;  /* 0x00000004080e0981 */ /* 0x0002a2000c1e9900 */
[----:B------:R-:W-:Y:S01]  /*0c60*/  FFMA R22, R22, R11, R26 ;  /* 0x0000000b16167223 */ /* 0x000fe2000000001a */
[----:B------:R-:W-:Y:S01]  /*0c70*/  HFMA2.MMA R26, -RZ, RZ, 0, 2.384185791015625e-07 ;  /* 0x00000004ff1a7435 */ /* 0x000fe200000001ff */
[----:B0-----:R-:W-:Y:S01]  /*0c80*/  FFMA R18, R17, R10, R18 ;  /* 0x0000000a11127223 */ /* 0x001fe20000000012 */
[----:B------:R-:W-:-:S05]  /*0c90*/  @P0 IADD3 R10, R5, 0x1865, RZ ;  /* 0x00001865050a0810 */ /* 0x000fca0007ffe0ff */
[----:B------:R-:W-:Y:S01]  /*0ca0*/  @P0 IMAD R17, R3, 0xc400, R10 ;  /* 0x0000c40003110824 */ /* 0x000fe200078e020a */
[----:B------:R-:W-:-:S03]  /*0cb0*/  MOV R10, RZ ;  /* 0x000000ff000a7202 */ /* 0x000fc60000000f00 */
[----:B------:R-:W-:-:S04]  /*0cc0*/  @P0 IMAD R17, R2, 0x70, R17 ;  /* 0x0000007002110824 */ /* 0x000fc800078e0211 */
[----:B-1----:R-:W-:-:S04]  /*0cd0*/  @P0 IMAD.WIDE R8, R17, R27, c[0x0][0x160] ;  /* 0x0000580011080625 */ /* 0x002fc800078e021b */
[----:B------:R-:W-:Y:S01]  /*0ce0*/  @P0 IMAD R17, R3, 0xc400, R20 ;  /* 0x0000c40003110824 */ /* 0x000fe200078e0214 */
[----:B------:R0:W3:Y:S03]  /*0cf0*/  @P0 LDG.E.CONSTANT R10, [R8.64] ;  /* 0x00000004080a0981 */ /* 0x0000e6000c1e9900 */
[----:B------:R-:W-:Y:S01]  /*0d00*/  @P0 IMAD R20, R2, 0x70, R17 ;  /* 0x0000007002140824 */ /* 0x000fe200078e0211 */
[----:B------:R-:W-:-:S03]  /*0d10*/  MOV R17, RZ ;  /* 0x000000ff00117202 */ /* 0x000fc60000000f00 */
[----:B0-----:R-:W-:-:S05]  /*0d20*/  @P0 IMAD.WIDE R8, R20, R26, c[0x0][0x160] ;  /* 0x0000580014080625 */ /* 0x001fca00078e021a */
[----:B------:R0:W4:Y:S01]  /*0d30*/  @P0 LDG.E.CONSTANT R17, [R8.64] ;  /* 0x0000000408110981 */ /* 0x000122000c1e9900 */
[----:B------:R-:W-:-:S03]  /*0d40*/  @P0 IADD3 R20, R5, 0x4965, RZ ;  /* 0x0000496505140810 */ /* 0x000fc60007ffe0ff */
[----:B------:R-:W2:Y:S02]  /*0d50*/  S2R R28, SR_TID.X ;  /* 0x00000000001c7919 */ /* 0x000ea40000002100 */
[----:B------:R-:W-:Y:S01]  /*0d60*/  @P0 IMAD R11, R3, 0xc400, R20 ;  /* 0x0000c400030b0824 */ /* 0x000fe200078e0214 */
[----:B------:R-:W-:Y:S01]  /*0d70*/  @P0 IADD3 R24, R5, 0x61e5, RZ ;  /* 0x000061e505180810 */ /* 0x000fe20007ffe0ff */
[----:B------:R-:W-:Y:S01]  /*0d80*/  HFMA2.MMA R20, -RZ, RZ, 0, 0 ;  /* 0x00000000ff147435 */ /* 0x000fe200000001ff */
[----:B------:R-:W-:Y:S06]  /*0d90*/  BAR.SYNC 0x0 ;  /* 0x0000000000007b1d */ /* 0x000fec0000000000 */
[----:B------:R-:W-:-:S04]  /*0da0*/  @P0 IMAD R11, R2, 0x70, R11 ;  /* 0x00000070020b0824 */ /* 0x000fc800078e020b */
[----:B0-----:R-:W-:-:S04]  /*0db0*/  @P0 IMAD.WIDE R8, R11, R26, c[0x0][0x160] ;  /* 0x000058000b080625 */ /* 0x001fc800078e021a */
[----:B------:R-:W-:Y:S01]  /*0dc0*/  @P0 IMAD R11, R3, 0xc400, R24 ;  /* 0x0000c400030b0824 */ /* 0x000fe200078e0218 */
[----:B------:R0:W5:Y:S03]  /*0dd0*/  @P0 LDG.E.CONSTANT R20, [R8.64] ;  /* 0x0000000408140981 */ /* 0x000166000c1e9900 */
[----:B------:R-:W-:-:S04]  /*0de0*/  @P0 IMAD R24, R2, 0x70, R11 ;  /* 0x0000007002180824 */ /* 0x000fc800078e020b */
[----:B0-----:R-:W-:Y:S01]  /*0df0*/  @P0 IMAD.WIDE R8, R24, R26, c[0x0][0x160] ;  /* 0x0000580018080625 */ /* 0x001fe200078e021a */
[----:B------:R-:W-:Y:S02]  /*0e00*/  @P0 IADD3 R24, R5, 0x7a65, RZ ;  /* 0x00007a6505180810 */ /* 0x000fe40007ffe0ff */
[----:B------:R-:W-:-:S03]  /*0e10*/  MOV R11, RZ ;  /* 0x000000ff000b7202 */ /* 0x000fc60000000f00 */
[----:B------:R-:W-:-:S03]  /*0e20*/  @P0 IMAD R27, R3, 0xc400, R24 ;  /* 0x0000c400031b0824 */ /* 0x000fc600078e0218 */
[----:B------:R0:W5:Y:S01]  /*0e30*/  @P0 LDG.E.CONSTANT R11, [R8.64] ;  /* 0x00000004080b0981 */ /* 0x000162000c1e9900 */
[----:B------:R-:W-:Y:S01]  /*0e40*/  @P0 IMAD R27, R2, 0x70, R27 ;  /* 0x00000070021b0824 */ /* 0x000fe200078e021b */
[----:B------:R-:W-:-:S03]  /*0e50*/  @P0 IADD3 R24, R5, 0xab65, RZ ;  /* 0x0000ab6505180810 */ /* 0x000fc60007ffe0ff */
[----:B0-----:R-:W-:Y:S01]  /*0e60*/  @P0 IMAD.WIDE R8, R27, R26, c[0x0][0x160] ;  /* 0x000058001b080625 */ /* 0x001fe200078e021a */
[----:B--2---:R0:W-:Y:S02]  /*0e70*/  STS [R28.X4], R14 ;  /* 0x0000000e1c007388 */ /* 0x0041e40000004800 */
[----:B0-----:R-:W-:-:S05]  /*0e80*/  @P0 IADD3 R14, R5, 0x92e5, RZ ;  /* 0x000092e5050e0810 */ /* 0x001fca0007ffe0ff */
[----:B------:R-:W-:-:S04]  /*0e90*/  @P0 IMAD R27, R3, 0xc400, R14 ;  /* 0x0000c400031b0824 */ /* 0x000fc800078e020e */
[----:B------:R-:W-:Y:S01]  /*0ea0*/  @P0 IMAD R27, R2, 0x70, R27 ;  /* 0x00000070021b0824 */ /* 0x000fe200078e021b */
[----:B------:R-:W-:Y:S01]  /*0eb0*/  MOV R14, RZ ;  /* 0x000000ff000e7202 */ /* 0x000fe20000000f00 */
[----:B---3--:R0:W-:Y:S02]  /*0ec0*/  STS [R28.X4+0xe00], R10 ;  /* 0x000e000a1c007388 */ /* 0x0081e40000004800 */
[----:B0-----:R-:W-:Y:S02]  /*0ed0*/  HFMA2.MMA R10, -RZ, RZ, 0, 0 ;  /* 0x00000000ff0a7435 */ /* 0x001fe400000001ff */
[----:B----4-:R0:W-:Y:S08]  /*0ee0*/  STS [R28.X4+0x1c00], R17 ;  /* 0x001c00111c007388 */ /* 0x0101f00000004800 */
[----:B------:R1:W2:Y:S01]  /*0ef0*/  @P0 LDG.E.CONSTANT R10, [R8.64] ;  /* 0x00000004080a0981 */ /* 0x0002a2000c1e9900 */
[----:B0-----:R-:W-:Y:S01]  /*0f00*/  HFMA2.MMA R17, -RZ, RZ, 0, 5.36441802978515625e-07 ;  /* 0x00000009ff117435 */ /* 0x001fe200000001ff */
[----:B-1----:R-:W-:-:S04]  /*0f10*/  @P0 IMAD.WIDE R8, R27, R26, c[0x0][0x160] ;  /* 0x000058001b080625 */ /* 0x002fc800078e021a */
[----:B------:R-:W-:Y:S01]  /*0f20*/  @P0 IMAD R27, R3, 0xc400, R24 ;  /* 0x0000c400031b0824 */ /* 0x000fe200078e0218 */
[----:B------:R-:W-:Y:S01]  /*0f30*/  HFMA2.MMA R24, -RZ, RZ, 0, 0 ;  /* 0x00000000ff187435 */ /* 0x000fe200000001ff */
[----:B------:R0:W3:Y:S02]  /*0f40*/  @P0 LDG.E.CONSTANT R14, [R8.64] ;  /* 0x00000004080e0981 */ /* 0x0000e4000c1e9900 */
[----:B------:R-:W-:Y:S02]  /*0f50*/  @P0 IMAD R27, R2, 0x70, R27 ;  /* 0x00000070021b0824 */ /* 0x000fe400078e021b */
[----:B------:R-:W-:Y:S02]  /*0f60*/  @!P1 IMAD R17, R6, R17, 0x2 ;  /* 0x0000000206119424 */ /* 0x000fe400078e0211 */
[----:B0-----:R-:W-:Y:S01]  /*0f70*/  @P0 IMAD.WIDE R8, R27, R26, c[0x0][0x160] ;  /* 0x000058001b080625 */ /* 0x001fe200078e021a */
[----:B------:R-:W-:-:S04]  /*0f80*/  MOV R27, 0x4 ;  /* 0x00000004001b7802 */ /* 0x000fc80000000f00 */
[----:B------:R0:W4:Y:S02]  /*0f90*/  @P0 LDG.E.CONSTANT R24, [R8.64] ;  /* 0x0000000408180981 */ /* 0x000124000c1e9900 */
[----:B0-----:R-:W-:-:S05]  /*0fa0*/  @!P1 IMAD.WIDE R8, R17, R27, c[0x0][0x168] ;  /* 0x00005a0011089625 */ /* 0x001fca00078e021b */
[----:B------:R-:W4:Y:S04]  /*0fb0*/  @!P1 LDG.E.CONSTANT R26, [R8.64] ;  /* 0x00000004081a9981 */ /* 0x000f28000c1e9900 */
[----:B-----5:R-:W-:Y:S04]  /*0fc0*/  STS [R28.X4+0x2a00], R20 ;  /* 0x002a00141c007388 */ /* 0x020fe80000004800 */
[----:B------:R-:W-:Y:S01]  /*0fd0*/  STS [R28.X4+0x3800], R11 ;  /* 0x0038000b1c007388 */ /* 0x000fe20000004800 */
[----:B------:R-:W-:-:S03]  /*0fe0*/  ISETP.GE.AND P0, PT, R4, 0x1, PT ;  /* 0x000000010400780c */ /* 0x000fc60003f06270 */
[----:B--2---:R-:W-:Y:S04]  /*0ff0*/  STS [R28.X4+0x4600], R10 ;  /* 0x0046000a1c007388 */ /* 0x004fe80000004800 */
[----:B---3--:R-:W-:Y:S04]  /*1000*/  STS [R28.X4+0x5400], R14 ;  /* 0x0054000e1c007388 */ /* 0x008fe80000004800 */
[----:B----4-:R-:W-:Y:S04]  /*1010*/  STS [R28.X4+0x6200], R24 ;  /* 0x006200181c007388 */ /* 0x010fe80000004800 */
[----:B------:R-:W-:Y:S04]  /*1020*/  @!P1 STS [R28.X4+0x7000], R26 ;  /* 0x0070001a1c009388 */ /* 0x000fe80000004800 */
[----:B------:R-:W-:Y:S06]  /*1030*/  BAR.SYNC 0x0 ;  /* 0x0000000000007b1d */ /* 0x000fec0000000000 */
[----:B------:R-:W-:Y:S04]  /*1040*/  LDS R17, [R0.X4] ;  /* 0x0000000000117984 */ /* 0x000fe80000004800 */
[----:B------:R-:W0:Y:S04]  /*1050*/  LDS.128 R8, [R25] ;  /* 0x0000000019087984 */ /* 0x000e280000000c00 */
[----:B------:R-:W1:Y:S04]  /*1060*/  LDS R20, [R0.X4+0x1c0] ;  /* 0x0001c00000147984 */ /* 0x000e680000004800 */
[----:B------:R-:W2:Y:S04]  /*1070*/  LDS R28, [R0.X4+0x540] ;  /* 0x00054000001c7984 */ /* 0x000ea80000004800 */
[----:B------:R-:W-:Y:S01]  /*1080*/  LDS R24, [R0.X4+0x8c0] ;  /* 0x0008c00000187984 */ /* 0x000fe20000004800 */
[----:B0-----:R-:W-:-:S03]  /*1090*/  FFMA R14, R8, R17, R23 ;  /* 0x00000011080e7223 */ /* 0x001fc60000000017 */
[----:B------:R-:W0:Y:S01]  /*10a0*/  LDS R8, [R0.X4+0x380] ;  /* 0x0003800000087984 */ /* 0x000e220000004800 */
[----:B-1----:R-:W-:-:S03]  /*10b0*/  FFMA R17, R20, R9, R13 ;  /* 0x0000000914117223 */ /* 0x002fc6000000000d */
[----:B------:R-:W-:Y:S01]  /*10c0*/  LDS R23, [R0.X4+0x700] ;  /* 0x0007000000177984 */ /* 0x000fe20000004800 */
[----:B--2---:R-:W-:-:S03]  /*10d0*/  FFMA R21, R28, R11, R21 ;  /* 0x0000000b1c157223 */ /* 0x004fc60000000015 */
[----:B------:R-:W-:Y:S01]  /*10e0*/  LDS R13, [R0.X4+0xa80] ;  /* 0x000a8000000d7984 */ /* 0x000fe20000004800 */
[----:B0-----:R-:W-:-:S03]  /*10f0*/  FFMA R19, R8, R10, R19 ;  /* 0x0000000a08137223 */ /* 0x001fc60000000013 */
[----:B------:R-:W0:Y:S02]  /*1100*/  LDS.128 R8, [R25+0x10] ;  /* 0x0000100019087984 */ /* 0x000e240000000c00 */
[----:B0-----:R-:W-:Y:S02]  /*1110*/  FFMA R23, R8, R23, R12 ;  /* 0x0000001708177223 */ /* 0x001fe4000000000c */
[----:B------:R-:W0:Y:S01]  /*1120*/  LDS R12, [R0.X4+0xc40] ;  /* 0x000c4000000c7984 */ /* 0x000e220000004800 */
[----:B------:R-:W-:Y:S01]  /*1130*/  @P0 IADD3 R8, R5, -0x1, RZ ;  /* 0xffffffff05080810 */ /* 0x000fe20007ffe0ff */
[----:B------:R-:W-:-:S04]  /*1140*/  FFMA R24, R24, R9, R7 ;  /* 0x0000000918187223 */ /* 0x000fc80000000007 */
[----:B------:R-:W-:Y:S02]  /*1150*/  @P0 IMAD R7, R3, 0xc400, R8 ;  /* 0x0000c40003070824 */ /* 0x000fe400078e0208 */
[----:B------:R-:W-:Y:S01]  /*1160*/  FFMA R20, R13, R10, R18 ;  /* 0x0000000a0d147223 */ /* 0x000fe20000000012 */
[----:B------:R-:W-:Y:S01]  /*1170*/  @P0 IADD3 R18, R5, 0x187f, RZ ;  /* 0x0000187f05120810 */ /* 0x000fe20007ffe0ff */
[----:B------:R-:W-:-:S04]  /*1180*/  @P0 IMAD R7, R2, 0x70, R7 ;  /* 0x0000007002070824 */ /* 0x000fc800078e0207 */
[----:B------:R-:W-:Y:S01]  /*1190*/  @P0 IMAD.WIDE R8, R7, R27, c[0x0][0x160] ;  /* 0x0000580007080625 */ /* 0x000fe200078e021b */
[----:B------:R-:W-:-:S03]  /*11a0*/  MOV R10, RZ ;  /* 0x000000ff000a7202 */ /* 0x000fc60000000f00 */
[----:B------:R-:W-:-:S03]  /*11b0*/  @P0 IMAD R7, R3, 0xc400, R18 ;  /* 0x0000c40003070824 */ /* 0x000fc600078e0212 */
[----:B------:R1:W2:Y:S01]  /*11c0*/  @P0 LDG.E.CONSTANT R10, [R8.64] ;  /* 0x00000004080a0981 */ /* 0x0002a2000c1e9900 */
[----:B------:R-:W-:Y:S01]  /*11d0*/  @P0 IMAD R13, R2, 0x70, R7 ;  /* 0x00000070020d0824 */ /* 0x000fe200078e0207 */
[----:B------:R-:W-:Y:S01]  /*11e0*/  HFMA2.MMA R7, -RZ, RZ, 0, 0 ;  /* 0x00000000ff077435 */ /* 0x000fe200000001ff */
[----:B------:R-:W-:Y:S02]  /*11f0*/  @P0 IADD3 R18, R5, 0x30ff, RZ ;  /* 0x000030ff05120810 */ /* 0x000fe40007ffe0ff */
[----:B-1----:R-:W-:-:S04]  /*1200*/  @P0 IMAD.WIDE R8, R13, R27, c[0x0][0x160] ;  /* 0x000058000d080625 */ /* 0x002fc800078e021b */
[----:B------:R-:W-:-:S03]  /*1210*/  @P0 IMAD R13, R3, 0xc400, R18 ;  /* 0x0000c400030d0824 */ /* 0x000fc600078e0212 */
[----:B------:R1:W3:Y:S01]  /*1220*/  @P0 LDG.E.CONSTANT R7, [R8.64] ;  /* 0x0000000408070981 */ /* 0x0002e2000c1e9900 */
[----:B------:R-:W-:Y:S02]  /*1230*/  @P0 IMAD R13, R2, 0x70, R13 ;  /* 0x00000070020d0824 */ /* 0x000fe400078e020d */
[----:B0-----:R-:W-:Y:S01]  /*1240*/  FFMA R22, R12, R11, R22 ;  /* 0x0000000b0c167223 */ /* 0x001fe20000000016 */
[----:B------:R-:W-:Y:S01]  /*1250*/  MOV R11, RZ ;  /* 0x000000ff000b7202 */ /* 0x000fe20000000f00 */
[----:B-1----:R-:W-:Y:S01]  /*1260*/  @P0 IMAD.WIDE R8, R13, R27, c[0x0][0x160] ;  /* 0x000058000d080625 */ /* 0x002fe200078e021b */
[----:B------:R-:W-:-:S04]  /*1270*/  @P0 IADD3 R12, R5, 0x497f, RZ ;  /* 0x0000497f050c0810 */ /* 0x000fc80007ffe0ff */
[----:B------:R0:W4:Y:S01]  /*1280*/  @P0 LDG.E.CONSTANT R11, [R8.64] ;  /* 0x00000004080b0981 */ /* 0x000122000c1e9900 */
[----:B------:R-:W-:Y:S01]  /*1290*/  @P0 IMAD R13, R3, 0xc400, R12 ;  /* 0x0000c400030d0824 */ /* 0x000fe200078e020c */
[----:B------:R-:W-:-:S03]  /*12a0*/  HFMA2.MMA R12, -RZ, RZ, 0, 0 ;  /* 0x00000000ff0c7435 */ /* 0x000fc600000001ff */
[----:B------:R-:W-:-:S04]  /*12b0*/  @P0 IMAD R13, R2, 0x70, R13 ;  /* 0x00000070020d0824 */ /* 0x000fc800078e020d */
[----:B0-----:R-:W-:-:S05]  /*12c0*/  @P0 IMAD.WIDE R8, R13, R27, c[0x0][0x160] ;  /* 0x000058000d080625 */ /* 0x001fca00078e021b */
[----:B------:R0:W5:Y:S04]  /*12d0*/  @P0 LDG.E.CONSTANT R12, [R8.64] ;  /* 0x00000004080c0981 */ /* 0x000168000c1e9900 */
[----:B------:R-:W2:Y:S01]  /*12e0*/  S2R R28, SR_TID.X ;  /* 0x00000000001c7919 */ /* 0x000ea20000002100 */
[----:B------:R-:W-:-:S03]  /*12f0*/  @P0 IADD3 R18, R5, 0x61ff, RZ ;  /* 0x000061ff05120810 */ /* 0x000fc60007ffe0ff */
[----:B------:R-:W-:Y:S06]  /*1300*/  BAR.SYNC 0x0 ;  /* 0x0000000000007b1d */ /* 0x000fec0000000000 */
[----:B------:R-:W-:Y:S01]  /*1310*/  @P0 IMAD R13, R3, 0xc400, R18 ;  /* 0x0000c400030d0824 */ /* 0x000fe200078e0212 */
[----:B------:R-:W-:-:S03]  /*1320*/  @P0 IADD3 R18, R5, 0x7a7f, RZ ;  /* 0x00007a7f05120810 */ /* 0x000fc60007ffe0ff */
[----:B------:R-:W-:-:S04]  /*1330*/  @P0 IMAD R13, R2, 0x70, R13 ;  /* 0x00000070020d0824 */ /* 0x000fc800078e020d */
[----:B0-----:R-:W-:-:S04]  /*1340*/  @P0 IMAD.WIDE R8, R13, R27, c[0x0][0x160] ;  /* 0x000058000d080625 */ /* 0x001fc800078e021b */
[----:B------:R-:W-:Y:S01]  /*1350*/  @P0 IMAD R13, R3, 0xc400, R18 ;  /* 0x0000c400030d0824 */ /* 0x000fe200078e0212 */
[----:B------:R-:W-:-:S03]  /*1360*/  @P0 IADD3 R18, R5, 0x92ff, RZ ;  /* 0x000092ff05120810 */ /* 0x000fc60007ffe0ff */
[----:B------:R-:W-:Y:S01]  /*1370*/  @P0 IMAD R13, R2, 0x70, R13 ;  /* 0x00000070020d0824 */ /* 0x000fe200078e020d */
[----:B--2---:R0:W-:Y:S02]  /*1380*/  STS [R28.X4], R10 ;  /* 0x0000000a1c007388 */ /* 0x0041e40000004800 */
[----:B0-----:R-:W-:Y:S02]  /*1390*/  MOV R10, RZ ;  /* 0x000000ff000a7202 */ /* 0x001fe40000000f00 */
[----:B---3--:R0:W-:Y:S04]  /*13a0*/  STS [R28.X4+0xe00], R7 ;  /* 0x000e00071c007388 */ /* 0x0081e80000004800 */
[----:B------:R1:W2:Y:S01]  /*13b0*/  @P0 LDG.E.CONSTANT R10, [R8.64] ;  /* 0x00000004080a0981 */ /* 0x0002a2000c1e9900 */
[----:B0-----:R-:W-:Y:S01]  /*13c0*/  HFMA2.MMA R7, -RZ, RZ, 0, 0 ;  /* 0x00000000ff077435 */ /* 0x001fe200000001ff */
[----:B-1----:R-:W-:-:S04]  /*13d0*/  @P0 IMAD.WIDE R8, R13, R27, c[0x0][0x160] ;  /* 0x000058000d080625 */ /* 0x002fc800078e021b */
[----:B------:R-:W-:Y:S01]  /*13e0*/  @P0 IMAD R13, R3, 0xc400, R18 ;  /* 0x0000c400030d0824 */ /* 0x000fe200078e0212 */
[----:B------:R-:W-:-:S04]  /*13f0*/  @P0 IADD3 R18, R5, 0xab7f, RZ ;  /* 0x0000ab7f05120810 */ /* 0x000fc80007ffe0ff */
[----:B------:R0:W3:Y:S01]  /*1400*/  @P0 LDG.E.CONSTANT R7, [R8.64] ;  /* 0x0000000408070981 */ /* 0x0000e2000c1e9900 */
[----:B------:R-:W-:-:S03]  /*1410*/  @P0 IMAD R13, R2, 0x70, R13 ;  /* 0x00000070020d0824 */ /* 0x000fc600078e020d */
[----:B----4-:R1:W-:Y:S01]  /*1420*/  STS [R28.X4+0x1c00], R11 ;  /* 0x001c000b1c007388 */ /* 0x0103e20000004800 */
[----:B0-----:R-:W-:-:S04]  /*1430*/  @P0 IMAD.WIDE R8, R13, R27, c[0x0][0x160] ;  /* 0x000058000d080625 */ /* 0x001fc800078e021b */
[----:B------:R-:W-:Y:S01]  /*1440*/  @P0 IMAD R13, R3, 0xc400, R18 ;  /* 0x0000c400030d0824 */ /* 0x000fe200078e0212 */
[----:B-1----:R-:W-:-:S03]  /*1450*/  MOV R11, RZ ;  /* 0x000000ff000b7202 */ /* 0x002fc60000000f00 */
[----:B------:R-:W-:-:S03]  /*1460*/  @P0 IMAD R13, R2, 0x70, R13 ;  /* 0x00000070020d0824 */ /* 0x000fc600078e020d */
[----:B------:R0:W4:Y:S01]  /*1470*/  @P0 LDG.E.CONSTANT R11, [R8.64] ;  /* 0x00000004080b0981 */ /* 0x000122000c1e9900 */
[----:B------:R-:W-:Y:S01]  /*1480*/  HFMA2.MMA R18, -RZ, RZ, 0, 0 ;  /* 0x00000000ff127435 */ /* 0x000fe200000001ff */
[----:B0-----:R-:W-:Y:S01]  /*1490*/  @P0 IMAD.WIDE R8, R13, R27, c[0x0][0x160] ;  /* 0x000058000d080625 */ /* 0x001fe200078e021b */
[----:B------:R-:W-:Y:S01]  /*14a0*/  MOV R13, 0x9 ;  /* 0x00000009000d7802 */ /* 0x000fe20000000f00 */
[----:B-----5:R0:W-:Y:S04]  /*14b0*/  STS [R28.X4+0x2a00], R12 ;  /* 0x002a000c1c007388 */ /* 0x0201e80000004800 */
[----:B------:R-:W-:-:S03]  /*14c0*/  IMAD R13, R6, R13, 0x3 ;  /* 0x00000003060d7424 */ /* 0x000fc600078e020d */
[----:B------:R-:W5:Y:S01]  /*14d0*/  @P0 LDG.E.CONSTANT R18, [R8.64] ;  /* 0x0000000408120981 */ /* 0x000f62000c1e9900 */
[----:B0-----:R-:W-:-:S05]  /*14e0*/  IMAD.WIDE R12, R13, R27, c[0x0][0x168] ;  /* 0x00005a000d0c7625 */ /* 0x001fca00078e021b */
[----:B------:R-:W5:Y:S01]  /*14f0*/  @!P1 LDG.E.CONSTANT R6, [R12.64] ;  /* 0x000000040c069981 */ /* 0x000f62000c1e9900 */
[----:B------:R-:W-:-:S03]  /*1500*/  IMAD R5, R3, 0xc400, R5 ;  /* 0x0000c40003057824 */ /* 0x000fc600078e0205 */
[----:B--2---:R-:W-:Y:S04]  /*1510*/  STS [R28.X4+0x3800], R10 ;  /* 0x0038000a1c007388 */ /* 0x004fe80000004800 */
[----:B---3--:R-:W-:Y:S04]  /*1520*/  STS [R28.X4+0x4600], R7 ;  /* 0x004600071c007388 */ /* 0x008fe80000004800 */
[----:B----4-:R-:W-:Y:S04]  /*1530*/  STS [R28.X4+0x5400], R11 ;  /* 0x0054000b1c007388 */ /* 0x010fe80000004800 */
[----:B-----5:R-:W-:Y:S04]  /*1540*/  STS [R28.X4+0x6200], R18 ;  /* 0x006200121c007388 */ /* 0x020fe80000004800 */
[----:B------:R-:W-:Y:S04]  /*1550*/  @!P1 STS [R28.X4+0x7000], R6 ;  /* 0x007000061c009388 */ /* 0x000fe80000004800 */
[----:B------:R-:W-:Y:S06]  /*1560*/  BAR.SYNC 0x0 ;  /* 0x0000000000007b1d */ /* 0x000fec0000000000 */
[----:B------:R-:W-:Y:S04]  /*1570*/  LDS R27, [R0.X4] ;  /* 0x00000000001b7984 */ /* 0x000fe80000004800 */
[----:B------:R-:W0:Y:S04]  /*1580*/  LDS.128 R8, [R25] ;  /* 0x0000000019087984 */ /* 0x000e280000000c00 */
[----:B------:R-:W-:Y:S04]  /*1590*/  LDS R26, [R0.X4+0x540] ;  /* 0x00054000001a7984 */ /* 0x000fe80000004800 */
[----:B------:R-:W-:Y:S01]  /*15a0*/  LDS R6, [R0.X4+0x700] ;  /* 0x0007000000067984 */ /* 0x000fe20000004800 */
[----:B0-----:R-:W-:-:S03]  /*15b0*/  FFMA R14, R8, R27, R14 ;  /* 0x0000001b080e7223 */ /* 0x001fc6000000000e */
[----:B------:R-:W0:Y:S02]  /*15c0*/  LDS R8, [R0.X4+0x1c0] ;  /* 0x0001c00000087984 */ /* 0x000e240000004800 */
[----:B0-----:R-:W-:Y:S02]  /*15d0*/  FFMA R17, R8, R9, R17 ;  /* 0x0000000908117223 */ /* 0x001fe40000000011 */
[----:B------:R-:W0:Y:S01]  /*15e0*/  LDS R8, [R0.X4+0x380] ;  /* 0x0003800000087984 */ /* 0x000e220000004800 */
[----:B------:R-:W-:Y:S01]  /*15f0*/  FFMA R21, R26, R11, R21 ;  /* 0x0000000b1a157223 */ /* 0x000fe20000000015 */
[----:B------:R-:W-:Y:S01]  /*1600*/  HFMA2.MMA R18, -RZ, RZ, 0, 2.384185791015625e-07 ;  /* 0x00000004ff127435 */ /* 0x000fe200000001ff */
[----:B0-----:R-:W-:Y:S02]  /*1610*/  FFMA R19, R8, R10, R19 ;  /* 0x0000000a08137223 */ /* 0x001fe40000000013 */
[----:B------:R-:W0:Y:S01]  /*1620*/  LDS.128 R8, [R25+0x10] ;  /* 0x0000100019087984 */ /* 0x000e220000000c00 */
[----:B------:R-:W-:-:S02]  /*1630*/  IMAD R7, R2, 0x70, R5 ;  /* 0x0000007002077824 */ /* 0x000fc400078e0205 */
[----:B0-----:R-:W-:-:S04]  /*1640*/  FFMA R5, R8, R6, R23 ;  /* 0x0000000608057223 */ /* 0x001fc80000000017 */
[----:B------:R-:W-:Y:S02]  /*1650*/  IMAD.WIDE R6, R7, R18, c[0x0][0x160] ;  /* 0x0000580007067625 */ /* 0x000fe400078e0212 */
[----:B------:R-:W0:Y:S04]  /*1660*/  LDS R18, [R0.X4+0x8c0] ;  /* 0x0008c00000127984 */ /* 0x000e280000004800 */
[----:B------:R-:W2:Y:S04]  /*1670*/  LDG.E.CONSTANT R8, [R6.64] ;  /* 0x0000000406087981 */ /* 0x000ea8000c1e9900 */
[----:B------:R-:W3:Y:S04]  /*1680*/  LDG.E.CONSTANT R23, [R6.64+0x18800] ;  /* 0x0188000406177981 */ /* 0x000ee8000c1e9900 */
[----:B------:R-:W4:Y:S04]  /*1690*/  LDG.E.CONSTANT R26, [R6.64+0x24c00] ;  /* 0x024c0004061a7981 */ /* 0x000f28000c1e9900 */
[----:B------:R-:W5:Y:S01]  /*16a0*/  LDG.E.CONSTANT R27, [R6.64+0x2ae00] ;  /* 0x02ae0004061b7981 */ /* 0x000f62000c1e9900 */
[----:B0-----:R-:W-:-:S03]  /*16b0*/  FFMA R18, R18, R9, R24 ;  /* 0x0000000912127223 */ /* 0x001fc60000000018 */
[----:B------:R-:W0:Y:S04]  /*16c0*/  LDS R9, [R0.X4+0xa80] ;  /* 0x000a800000097984 */ /* 0x000e280000004800 */
[----:B------:R-:W3:Y:S01]  /*16d0*/  LDG.E.CONSTANT R24, [R6.64+0x1ea00] ;  /* 0x01ea000406187981 */ /* 0x000ee2000c1e9900 */
[----:B0-----:R-:W-:-:S03]  /*16e0*/  FFMA R20, R9, R10, R20 ;  /* 0x0000000a09147223 */ /* 0x001fc60000000014 */
[----:B------:R-:W0:Y:S04]  /*16f0*/  LDS R9, [R0.X4+0xc40] ;  /* 0x000c400000097984 */ /* 0x000e280000004800 */
[----:B------:R-:W3:Y:S04]  /*1700*/  LDG.E.CONSTANT R10, [R6.64+0xc400] ;  /* 0x00c40004060a7981 */ /* 0x000ee8000c1e9900 */
[----:B------:R-:W-:Y:S06]  /*1710*/  BAR.SYNC 0x0 ;  /* 0x0000000000007b1d */ /* 0x000fec0000000000 */
[----:B0-----:R-:W-:-:S02]  /*1720*/  FFMA R22, R9, R11, R22 ;  /* 0x0000000b09167223 */ /* 0x001fc40000000016 */
[----:B------:R-:W3:Y:S04]  /*1730*/  LDG.E.CONSTANT R9, [R6.64+0x6200] ;  /* 0x0062000406097981 */ /* 0x000ee8000c1e9900 */
[----:B------:R-:W4:Y:S04]  /*1740*/  LDG.E.CONSTANT R11, [R6.64+0x12600] ;  /* 0x01260004060b7981 */ /* 0x000f28000c1e9900 */
[----:B--2---:R0:W-:Y:S04]  /*1750*/  STS [R28.X4], R8 ;  /* 0x000000081c007388 */ /* 0x0041e80000004800 */
[----:B0-----:R-:W2:Y:S04]  /*1760*/  @!P1 LDG.E.CONSTANT R28, [R12.64+0x4] ;  /* 0x000004040c1c9981 */ /* 0x001ea8000c1e9900 */
[----:B------:R-:W3:Y:S04]  /*1770*/  S2R R8, SR_TID.X ;  /* 0x0000000000087919 */ /* 0x000ee80000002100 */
[----:B---3--:R-:W-:Y:S04]  /*1780*/  STS [R8.X4+0xe00], R9 ;  /* 0x000e000908007388 */ /* 0x008fe80000004800 */
[----:B------:R-:W-:Y:S04]  /*1790*/  STS [R8.X4+0x1c00], R10 ;  /* 0x001c000a08007388 */ /* 0x000fe80000004800 */
[----:B----4-:R-:W-:Y:S04]  /*17a0*/  STS [R8.X4+0x2a00], R11 ;  /* 0x002a000b08007388 */ /* 0x010fe80000004800 */
[----:B------:R-:W-:Y:S04]  /*17b0*/  STS [R8.X4+0x3800], R23 ;  /* 0x0038001708007388 */ /* 0x000fe80000004800 */
[----:B------:R-:W-:Y:S04]  /*17c0*/  STS [R8.X4+0x4600], R24 ;  /* 0x0046001808007388 */ /* 0x000fe80000004800 */
[----:B------:R0:W-:Y:S04]  /*17d0*/  STS [R8.X4+0x5400], R26 ;  /* 0x0054001a08007388 */ /* 0x0001e80000004800 */
[----:B0-----:R-:W5:Y:S04]  /*17e0*/  S2R R26, SR_TID.X ;  /* 0x00000000001a7919 */ /* 0x001f680000002100 */
[----:B-----5:R-:W-:Y:S04]  /*17f0*/  STS [R26.X4+0x6200], R27 ;  /* 0x0062001b1a007388 */ /* 0x020fe80000004800 */
[----:B--2---:R-:W-:Y:S04]  /*1800*/  @!P1 STS [R26.X4+0x7000], R28 ;  /* 0x0070001c1a009388 */ /* 0x004fe80000004800 */
[----:B------:R-:W-:Y:S06]  /*1810*/  BAR.SYNC 0x0 ;  /* 0x0000000000007b1d */ /* 0x000fec0000000000 */
[----:B------:R-:W-:Y:S04]  /*1820*/  LDS R23, [R0.X4] ;  /* 0x0000000000177984 */ /* 0x000fe80000004800 */
[----:B------:R-:W0:Y:S04]  /*1830*/  LDS.128 R8, [R25] ;  /* 0x0000000019087984 */ /* 0x000e280000000c00 */
[----:B------:R-:W1:Y:S01]  /*1840*/  LDS R24, [R0.X4+0x540] ;  /* 0x0005400000187984 */ /* 0x000e620000004800 */
[----:B------:R-:W-:-:S02]  /*1850*/  ISETP.GT.AND P0, PT, R4, 0x1a, PT ;  /* 0x0000001a0400780c */ /* 0x000fc40003f04270 */
[----:B------:R-:W-:Y:S01]  /*1860*/  MOV R27, RZ ;  /* 0x000000ff001b7202 */ /* 0x000fe20000000f00 */
[----:B------:R-:W2:Y:S10]  /*1870*/  @!P1 LDG.E.CONSTANT R28, [R12.64+0x8] ;  /* 0x000008040c1c9981 */ /* 0x000eb4000c1e9900 */
[----:B------:R-:W3:Y:S01]  /*1880*/  @!P0 LDG.E.CONSTANT R27, [R6.64+0x24c04] ;  /* 0x024c0404061b8981 */ /* 0x000ee2000c1e9900 */
[----:B0-----:R-:W-:-:S03]  /*1890*/  FFMA R14, R8, R23, R14 ;  /* 0x00000017080e7223 */ /* 0x001fc6000000000e */
[----:B------:R-:W0:Y:S01]  /*18a0*/  LDS R8, [R0.X4+0x1c0] ;  /* 0x0001c00000087984 */ /* 0x000e220000004800 */
[----:B-1----:R-:W-:-:S03]  /*18b0*/  FFMA R21, R24, R11, R21 ;  /* 0x0000000b18157223 */ /* 0x002fc60000000015 */
[----:B------:R-:W-:Y:S01]  /*18c0*/  LDS R23, [R0.X4+0x700] ;  /* 0x0007000000177984 */ /* 0x000fe20000004800 */
[----:B0-----:R-:W-:-:S03]  /*18d0*/  FFMA R17, R8, R9, R17 ;  /* 0x0000000908117223 */ /* 0x001fc60000000011 */
[----:B------:R-:W0:Y:S02]  /*18e0*/  LDS R8, [R0.X4+0x380] ;  /* 0x0003800000087984 */ /* 0x000e240000004800 */
[----:B0-----:R-:W-:Y:S02]  /*18f0*/  FFMA R19, R8, R10, R19 ;  /* 0x0000000a08137223 */ /* 0x001fe40000000013 */
[----:B------:R-:W0:Y:S02]  /*1900*/  LDS.128 R8, [R25+0x10] ;  /* 0x0000100019087984 */ /* 0x000e240000000c00 */
[----:B0-----:R-:W-:Y:S02]  /*1910*/  FFMA R5, R8, R23, R5 ;  /* 0x0000001708057223 */ /* 0x001fe40000000005 */
[----:B------:R-:W0:Y:S02]  /*1920*/  LDS R8, [R0.X4+0x8c0] ;  /* 0x0008c00000087984 */ /* 0x000e240000004800 */
[----:B0-----:R-:W-:Y:S01]  /*1930*/  FFMA R18, R8, R9, R18 ;  /* 0x0000000908127223 */ /* 0x001fe20000000012 */
[----:B------:R-:W-:Y:S01]  /*1940*/  MOV R8, RZ ;  /* 0x000000ff00087202 */ /* 0x000fe20000000f00 */
[----:B------:R-:W0:Y:S05]  /*1950*/  LDS R9, [R0.X4+0xa80] ;  /* 0x000a800000097984 */ /* 0x000e2a0000004800 */
[----:B------:R-:W4:Y:S01]  /*1960*/  @!P0 LDG.E.CONSTANT R8, [R6.64+0x4] ;  /* 0x0000040406088981 */ /* 0x000f22000c1e9900 */
[----:B0-----:R-:W-:-:S03]  /*1970*/  FFMA R20, R9, R10, R20 ;  /* 0x0000000a09147223 */ /* 0x001fc60000000014 */
[----:B------:R-:W0:Y:S04]  /*1980*/  LDS R9, [R0.X4+0xc40] ;  /* 0x000c400000097984 */ /* 0x000e280000004800 */
[----:B------:R-:W-:Y:S06]  /*1990*/  BAR.SYNC 0x0 ;  /* 0x0000000000007b1d */ /* 0x000fec0000000000 */
[----:B------:R-:W-:Y:S01]  /*19a0*/  HFMA2.MMA R23, -RZ, RZ, 0, 0 ;  /* 0x00000000ff177435 */ /* 0x000fe200000001ff */
[----:B------:R-:W-:-:S06]  /*19b0*/  MOV R24, RZ ;  /* 0x000000ff00187202 */ /* 0x000fcc0000000f00 */
[----:B------:R-:W5:Y:S04]  /*19c0*/  @!P0 LDG.E.CONSTANT R24, [R6.64+0x18804] ;  /* 0x0188040406188981 */ /* 0x000f68000c1e9900 */
[----:B------:R-:W2:Y:S01]  /*19d0*/  @!P0 LDG.E.CONSTANT R23, [R6.64+0x2ae04] ;  /* 0x02ae040406178981 */ /* 0x000ea2000c1e9900 */
[----:B0-----:R-:W-:Y:S01]  /*19e0*/  FFMA R22, R9, R11, R22 ;  /* 0x0000000b09167223 */ /* 0x001fe20000000016 */
[----:B------:R-:W-:Y:S01]  /*19f0*/  HFMA2.MMA R9, -RZ, RZ, 0, 0 ;  /* 0x00000000ff097435 */ /* 0x000fe200000001ff */
[----:B------:R-:W-:-:S06]  /*1a00*/  CS2R R10, SRZ ;  /* 0x00000000000a7805 */ /* 0x000fcc000001ff00 */
[----:B------:R-:W2:Y:S04]  /*1a10*/  @!P0 LDG.E.CONSTANT R10, [R6.64+0xc404] ;  /* 0x00c40404060a8981 */ /* 0x000ea8000c1e9900 */
[----:B------:R-:W2:Y:S04]  /*1a20*/  @!P0 LDG.E.CONSTANT R9, [R6.64+0x6204] ;  /* 0x0062040406098981 */ /* 0x000ea8000c1e9900 */
[----:B------:R-:W3:Y:S04]  /*1a30*/  @!P0 LDG.E.CONSTANT R11, [R6.64+0x12604] ;  /* 0x01260404060b8981 */ /* 0x000ee8000c1e9900 */
[----:B----4-:R0:W-:Y:S02]  /*1a40*/  STS [R26.X4], R8 ;  /* 0x000000081a007388 */ /* 0x0101e40000004800 */
[----:B0-----:R-:W-:-:S10]  /*1a50*/  HFMA2.MMA R26, -RZ, RZ, 0, 0 ;  /* 0x00000000ff1a7435 */ /* 0x001fd400000001ff */
[----:B------:R-:W4:Y:S04]  /*1a60*/  @!P0 LDG.E.CONSTANT R26, [R6.64+0x1ea04] ;  /* 0x01ea0404061a8981 */ /* 0x000f28000c1e9900 */
[----:B------:R-:W2:Y:S04]  /*1a70*/  S2R R8, SR_TID.X ;  /* 0x0000000000087919 */ /* 0x000ea80000002100 */
[----:B--2---:R-:W-:Y:S04]  /*1a80*/  STS [R8.X4+0xe00], R9 ;  /* 0x000e000908007388 */ /* 0x004fe80000004800 */
[----:B------:R-:W-:Y:S04]  /*1a90*/  STS [R8.X4+0x1c00], R10 ;  /* 0x001c000a08007388 */ /* 0x000fe80000004800 */
[----:B---3--:R-:W-:Y:S04]  /*1aa0*/  STS [R8.X4+0x2a00], R11 ;  /* 0x002a000b08007388 */ /* 0x008fe80000004800 */
[----:B-----5:R-:W-:Y:S04]  /*1ab0*/  STS [R8.X4+0x3800], R24 ;  /* 0x0038001808007388 */ /* 0x020fe80000004800 */
[----:B----4-:R-:W-:Y:S04]  /*1ac0*/  STS [R8.X4+0x4600], R26 ;  /* 0x0046001a08007388 */ /* 0x010fe80000004800 */
[----:B------:R-:W-:Y:S04]  /*1ad0*/  STS [R8.X4+0x5400], R27 ;  /* 0x0054001b08007388 */ /* 0x000fe80000004800 */
[----:B------:R-:W-:Y:S04]  /*1ae0*/  STS [R8.X4+0x6200], R23 ;  /* 0x0062001708007388 */ /* 0x000fe80000004800 */
[----:B------:R-:W-:Y:S04]  /*1af0*/  @!P1 STS [R8.X4+0x7000], R28 ;  /* 0x0070001c08009388 */ /* 0x000fe80000004800 */
[----:B------:R-:W-:Y:S06]  /*1b00*/  BAR.SYNC 0x0 ;  /* 0x0000000000007b1d */ /* 0x000fec0000000000 */
[----:B------:R-:W-:Y:S04]  /*1b10*/  LDS R24, [R0.X4] ;  /* 0x0000000000187984 */ /* 0x000fe80000004800 */
[----:B------:R-:W0:Y:S04]  /*1b20*/  LDS.128 R8, [R25] ;  /* 0x0000000019087984 */ /* 0x000e280000000c00 */
[----:B------:R-:W-:Y:S01]  /*1b30*/  LDS R23, [R0.X4+0x700] ;  /* 0x0007000000177984 */ /* 0x000fe20000004800 */
[----:B------:R-:W-:Y:S01]  /*1b40*/  ISETP.GE.AND P0, PT, R29, 0x1b, PT ;  /* 0x0000001b1d00780c */ /* 0x000fe20003f06270 */
[----:B------:R-:W-:Y:S01]  /*1b50*/  HFMA2.MMA R26, -RZ, RZ, 0, 0 ;  /* 0x00000000ff1a7435 */ /* 0x000fe200000001ff */
[----:B------:R-:W-:Y:S01]  /*1b60*/  MOV R27, RZ ;  /* 0x000000ff001b7202 */ /* 0x000fe20000000f00 */
[----:B------:R-:W2:Y:S01]  /*1b70*/  @!P1 LDG.E.CONSTANT R28, [R12.64+0xc] ;  /* 0x00000c040c1c9981 */ /* 0x000ea2000c1e9900 */
[----:B0-----:R-:W-:-:S03]  /*1b80*/  FFMA R14, R8, R24, R14 ;  /* 0x00000018080e7223 */ /* 0x001fc6000000000e */
[----:B------:R-:W0:Y:S04]  /*1b90*/  LDS R8, [R0.X4+0x1c0] ;  /* 0x0001c00000087984 */ /* 0x000e280000004800 */
[----:B------:R-:W1:Y:S01]  /*1ba0*/  LDS R24, [R0.X4+0x540] ;  /* 0x0005400000187984 */ /* 0x000e620000004800 */
[----:B0-----:R-:W-:-:S03]  /*1bb0*/  FFMA R17, R8, R9, R17 ;  /* 0x0000000908117223 */ /* 0x001fc60000000011 */
[----:B------:R-:W0:Y:S01]  /*1bc0*/  LDS R8, [R0.X4+0x380] ;  /* 0x0003800000087984 */ /* 0x000e220000004800 */
[----:B-1----:R-:W-:Y:S02]  /*1bd0*/  FFMA R21, R24, R11, R21 ;  /* 0x0000000b18157223 */ /* 0x002fe40000000015 */
[----:B0-----:R-:W-:Y:S02]  /*1be0*/  FFMA R19, R8, R10, R19 ;  /* 0x0000000a08137223 */ /* 0x001fe40000000013 */
[----:B------:R-:W0:Y:S02]  /*1bf0*/  LDS.128 R8, [R25+0x10] ;  /* 0x0000100019087984 */ /* 0x000e240000000c00 */
[----:B0-----:R-:W-:Y:S02]  /*1c00*/  FFMA R5, R8, R23, R5 ;  /* 0x0000001708057223 */ /* 0x001fe40000000005 */
[----:B------:R-:W0:Y:S01]  /*1c10*/  LDS R8, [R0.X4+0x8c0] ;  /* 0x0008c00000087984 */ /* 0x000e220000004800 */
[----:B------:R-:W-:Y:S01]  /*1c20*/  ISETP.GT.AND P2, PT, R4, RZ, !P0 ;  /* 0x000000ff0400720c */ /* 0x000fe20004744270 */
[----:B------:R-:W-:Y:S01]  /*1c30*/  HFMA2.MMA R23, -RZ, RZ, 0, 0 ;  /* 0x00000000ff177435 */ /* 0x000fe200000001ff */
[----:B------:R-:W-:-:S11]  /*1c40*/  MOV R24, RZ ;  /* 0x000000ff00187202 */ /* 0x000fd60000000f00 */
[----:B------:R-:W3:Y:S04]  /*1c50*/  @P2 LDG.E.CONSTANT R24, [R6.64+0x1886c] ;  /* 0x01886c0406182981 */ /* 0x000ee8000c1e9900 */
[----:B------:R-:W4:Y:S04]  /*1c60*/  @P2 LDG.E.CONSTANT R26, [R6.64+0x1ea6c] ;  /* 0x01ea6c04061a2981 */ /* 0x000f28000c1e9900 */
[----:B------:R-:W5:Y:S04]  /*1c70*/  @P2 LDG.E.CONSTANT R27, [R6.64+0x24c6c] ;  /* 0x024c6c04061b2981 */ /* 0x000f68000c1e9900 */
[----:B------:R-:W2:Y:S01]  /*1c80*/  @P2 LDG.E.CONSTANT R23, [R6.64+0x2ae6c] ;  /* 0x02ae6c0406172981 */ /* 0x000ea2000c1e9900 */
[----:B0-----:R-:W-:-:S03]  /*1c90*/  FFMA R18, R8, R9, R18 ;  /* 0x0000000908127223 */ /* 0x001fc60000000012 */
[----:B------:R-:W0:Y:S04]  /*1ca0*/  LDS R9, [R0.X4+0xa80] ;  /* 0x000a800000097984 */ /* 0x000e280000004800 */
[----:B------:R-:W1:Y:S01]  /*1cb0*/  LDS R8, [R0.X4+0xc40] ;  /* 0x000c400000087984 */ /* 0x000e620000004800 */
[----:B0-----:R-:W-:Y:S02]  /*1cc0*/  FFMA R20, R9, R10, R20 ;  /* 0x0000000a09147223 */ /* 0x001fe40000000014 */
[----:B-1----:R-:W-:Y:S02]  /*1cd0*/  FFMA R22, R8, R11, R22 ;  /* 0x0000000b08167223 */ /* 0x002fe40000000016 */
[----:B------:R-:W-:Y:S01]  /*1ce0*/  CS2R R8, SRZ ;  /* 0x0000000000087805 */ /* 0x000fe2000001ff00 */
[----:B------:R-:W-:-:S05]  /*1cf0*/  CS2R R10, SRZ ;  /* 0x00000000000a7805 */ /* 0x000fca000001ff00 */
[----:B------:R-:W2:Y:S04]  /*1d00*/  @P2 LDG.E.CONSTANT R8, [R6.64+0x6c] ;  /* 0x00006c0406082981 */ /* 0x000ea8000c1e9900 */
[----:B------:R-:W3:Y:S04]  /*1d10*/  @P2 LDG.E.CONSTANT R9, [R6.64+0x626c] ;  /* 0x00626c0406092981 */ /* 0x000ee8000c1e9900 */
[----:B------:R-:W4:Y:S04]  /*1d20*/  @P2 LDG.E.CONSTANT R10, [R6.64+0xc46c] ;  /* 0x00c46c04060a2981 */ /* 0x000f28000c1e9900 */
[----:B------:R-:W5:Y:S04]  /*1d30*/  @P2 LDG.E.CONSTANT R11, [R6.64+0x1266c] ;  /* 0x01266c04060b2981 */ /* 0x000f68000c1e9900 */
[----:B------:R-:W-:Y:S06]  /*1d40*/  BAR.SYNC 0x0 ;  /* 0x0000000000007b1d */ /* 0x000fec0000000000 */
[----:B------:R-:W-:-:S02]  /*1d50*/  ISETP.GT.AND P3, PT, R29, 0x1a, PT ;  /* 0x0000001a1d00780c */ /* 0x000fc40003f64270 */
[----:B------:R-:W2:Y:S04]  /*1d60*/  S2R R29, SR_TID.X ;  /* 0x00000000001d7919 */ /* 0x000ea80000002100 */
[----:B--2---:R-:W-:Y:S04]  /*1d70*/  STS [R29.X4], R8 ;  /* 0x000000081d007388 */ /* 0x004fe80000004800 */
[----:B---3--:R-:W-:Y:S04]  /*1d80*/  STS [R29.X4+0xe00], R9 ;  /* 0x000e00091d007388 */ /* 0x008fe80000004800 */
[----:B----4-:R-:W-:Y:S04]  /*1d90*/  STS [R29.X4+0x1c00], R10 ;  /* 0x001c000a1d007388 */ /* 0x010fe80000004800 */
[----:B-----5:R-:W-:Y:S04]  /*1da0*/  STS [R29.X4+0x2a00], R11 ;  /* 0x002a000b1d007388 */ /* 0x020fe80000004800 */
[----:B------:R-:W-:Y:S04]  /*1db0*/  STS [R29.X4+0x3800], R24 ;  /* 0x003800181d007388 */ /* 0x000fe80000004800 */
[----:B------:R-:W-:Y:S04]  /*1dc0*/  STS [R29.X4+0x4600], R26 ;  /* 0x0046001a1d007388 */ /* 0x000fe80000004800 */
[----:B------:R-:W-:Y:S04]  /*1dd0*/  STS [R29.X4+0x5400], R27 ;  /* 0x0054001b1d007388 */ /* 0x000fe80000004800 */
[----:B------:R-:W-:Y:S04]  /*1de0*/  STS [R29.X4+0x6200], R23 ;  /* 0x006200171d007388 */ /* 0x000fe80000004800 */
[----:B------:R-:W-:Y:S04]  /*1df0*/  @!P1 STS [R29.X4+0x7000], R28 ;  /* 0x0070001c1d009388 */ /* 0x000fe80000004800 */
[----:B------:R-:W-:Y:S06]  /*1e00*/  BAR.SYNC 0x0 ;  /* 0x0000000000007b1d */ /* 0x000fec0000000000 */
[----:B------:R-:W-:Y:S04]  /*1e10*/  LDS R29, [R0.X4] ;  /* 0x00000000001d7984 */ /* 0x000fe80000004800 */
[----:B------:R-:W0:Y:S04]  /*1e20*/  LDS.128 R8, [R25] ;  /* 0x0000000019087984 */ /* 0x000e280000000c00 */
[----:B------:R-:W-:Y:S04]  /*1e30*/  LDS R24, [R0.X4+0x540] ;  /* 0x0005400000187984 */ /* 0x000fe80000004800 */
[----:B------:R-:W-:Y:S01]  /*1e40*/  LDS R23, [R0.X4+0x700] ;  /* 0x0007000000177984 */ /* 0x000fe20000004800 */
[----:B------:R-:W-:Y:S01]  /*1e50*/  HFMA2.MMA R26, -RZ, RZ, 0, 0 ;  /* 0x00000000ff1a7435 */ /* 0x000fe200000001ff */
[----:B------:R-:W-:-:S02]  /*1e60*/  MOV R27, RZ ;  /* 0x000000ff001b7202 */ /* 0x000fc40000000f00 */
[----:B------:R1:W2:Y:S04]  /*1e70*/  @!P1 LDG.E.CONSTANT R28, [R12.64+0x10] ;  /* 0x000010040c1c9981 */ /* 0x0002a8000c1e9900 */
[----:B------:R-:W3:Y:S04]  /*1e80*/  @!P3 LDG.E.CONSTANT R27, [R6.64+0x24c70] ;  /* 0x024c7004061bb981 */ /* 0x000ee8000c1e9900 */
[----:B------:R-:W4:Y:S01]  /*1e90*/  @!P3 LDG.E.CONSTANT R26, [R6.64+0x1ea70] ;  /* 0x01ea7004061ab981 */ /* 0x000f22000c1e9900 */
[----:B------:R-:W-:-:S03]  /*1ea0*/  ISETP.LT.AND P0, PT, R4, 0x1b, !P0 ;  /* 0x0000001b0400780c */ /* 0x000fc60004701270 */
[----:B-1----:R-:W5:Y:S01]  /*1eb0*/  @!P1 LDG.E.CONSTANT R12, [R12.64+0x14] ;  /* 0x000014040c0c9981 */ /* 0x002f62000c1e9900 */
[----:B0-----:R-:W-:-:S03]  /*1ec0*/  FFMA R14, R8, R29, R14 ;  /* 0x0000001d080e7223 */ /* 0x001fc6000000000e */
[----:B------:R-:W0:Y:S02]  /*1ed0*/  LDS R8, [R0.X4+0x1c0] ;  /* 0x0001c00000087984 */ /* 0x000e240000004800 */
[----:B0-----:R-:W-:Y:S02]  /*1ee0*/  FFMA R17, R8, R9, R17 ;  /* 0x0000000908117223 */ /* 0x001fe40000000011 */
[----:B------:R-:W0:Y:S01]  /*1ef0*/  LDS R8, [R0.X4+0x380] ;  /* 0x0003800000087984 */ /* 0x000e220000004800 */
[----:B------:R-:W-:Y:S02]  /*1f00*/  FFMA R21, R24, R11, R21 ;  /* 0x0000000b18157223 */ /* 0x000fe40000000015 */
[----:B0-----:R-:W-:Y:S02]  /*1f10*/  FFMA R19, R8, R10, R19 ;  /* 0x0000000a08137223 */ /* 0x001fe40000000013 */
[----:B------:R-:W0:Y:S02]  /*1f20*/  LDS.128 R8, [R25+0x10] ;  /* 0x0000100019087984 */ /* 0x000e240000000c00 */
[----:B0-----:R-:W-:-:S02]  /*1f30*/  FFMA R5, R8, R23, R5 ;  /* 0x0000001708057223 */ /* 0x001fc40000000005 */
[----:B------:R-:W0:Y:S04]  /*1f40*/  LDS R8, [R0.X4+0x8c0] ;  /* 0x0008c00000087984 */ /* 0x000e280000004800 */
[----:B------:R-:W1:Y:S01]  /*1f50*/  LDS R23, [R0.X4+0xa80] ;  /* 0x000a800000177984 */ /* 0x000e620000004800 */
[----:B0-----:R-:W-:-:S03]  /*1f60*/  FFMA R18, R8, R9, R18 ;  /* 0x0000000908127223 */ /* 0x001fc60000000012 */
[----:B------:R-:W0:Y:S01]  /*1f70*/  LDS R8, [R0.X4+0xc40] ;  /* 0x000c400000087984 */ /* 0x000e220000004800 */
[----:B-1----:R-:W-:Y:S01]  /*1f80*/  FFMA R23, R23, R10, R20 ;  /* 0x0000000a17177223 */ /* 0x002fe20000000014 */
[----:B------:R-:W-:-:S06]  /*1f90*/  MOV R24, RZ ;  /* 0x000000ff00187202 */ /* 0x000fcc0000000f00 */
[----:B------:R-:W2:Y:S01]  /*1fa0*/  @!P3 LDG.E.CONSTANT R24, [R6.64+0x18870] ;  /* 0x018870040618b981 */ /* 0x000ea2000c1e9900 */
[----:B------:R-:W-:-:S10]  /*1fb0*/  HFMA2.MMA R20, -RZ, RZ, 0, 0 ;  /* 0x00000000ff147435 */ /* 0x000fd400000001ff */
[----:B------:R-:W2:Y:S01]  /*1fc0*/  @!P3 LDG.E.CONSTANT R20, [R6.64+0x2ae70] ;  /* 0x02ae70040614b981 */ /* 0x000ea2000c1e9900 */
[----:B0-----:R-:W-:Y:S02]  /*1fd0*/  FFMA R22, R8, R11, R22 ;  /* 0x0000000b08167223 */ /* 0x001fe40000000016 */
[----:B------:R-:W-:Y:S01]  /*1fe0*/  CS2R R8, SRZ ;  /* 0x0000000000087805 */ /* 0x000fe2000001ff00 */
[----:B------:R-:W-:-:S05]  /*1ff0*/  CS2R R10, SRZ ;  /* 0x00000000000a7805 */ /* 0x000fca000001ff00 */
[----:B------:R-:W2:Y:S04]  /*2000*/  @!P3 LDG.E.CONSTANT R8, [R6.64+0x70] ;  /* 0x000070040608b981 */ /* 0x000ea8000c1e9900 */
[----:B------:R-:W3:Y:S04]  /*2010*/  @!P3 LDG.E.CONSTANT R9, [R6.64+0x6270] ;  /* 0x006270040609b981 */ /* 0x000ee8000c1e9900 */
[----:B------:R-:W4:Y:S04]  /*2020*/  @!P3 LDG.E.CONSTANT R10, [R6.64+0xc470] ;  /* 0x00c47004060ab981 */ /* 0x000f28000c1e9900 */
[----:B------:R-:W5:Y:S04]  /*2030*/  @!P3 LDG.E.CONSTANT R11, [R6.64+0x12670] ;  /* 0x01267004060bb981 */ /* 0x000f68000c1e9900 */
[----:B------:R-:W2:Y:S04]  /*2040*/  S2R R29, SR_TID.X ;  /* 0x00000000001d7919 */ /* 0x000ea80000002100 */
[----:B------:R-:W-:Y:S06]  /*2050*/  BAR.SYNC 0x0 ;  /* 0x0000000000007b1d */ /* 0x000fec0000000000 */
[----:B--2---:R-:W-:Y:S04]  /*2060*/  STS [R29.X4], R8 ;  /* 0x000000081d007388 */ /* 0x004fe80000004800 */
[----:B---3--:R-:W-:Y:S04]  /*2070*/  STS [R29.X4+0xe00], R9 ;  /* 0x000e00091d007388 */ /* 0x008fe80000004800 */
[----:B----4-:R-:W-:Y:S04]  /*2080*/  STS [R29.X4+0x1c00], R10 ;  /* 0x001c000a1d007388 */ /* 0x010fe80000004800 */
[----:B-----5:R-:W-:Y:S04]  /*2090*/  STS [R29.X4+0x2a00], R11 ;  /* 0x002a000b1d007388 */ /* 0x020fe80000004800 */
[----:B------:R-:W-:Y:S04]  /*20a0*/  STS [R29.X4+0x3800], R24 ;  /* 0x003800181d007388 */ /* 0x000fe80000004800 */
[----:B------:R0:W-:Y:S04]  /*20b0*/  STS [R29.X4+0x4600], R26 ;  /* 0x0046001a1d007388 */ /* 0x0001e80000004800 */
[----:B0-----:R-:W0:Y:S04]  /*20c0*/  S2R R26, SR_TID.X ;  /* 0x00000000001a7919 */ /* 0x001e280000002100 */
[----:B0-----:R-:W-:Y:S04]  /*20d0*/  STS [R26.X4+0x5400], R27 ;  /* 0x0054001b1a007388 */ /* 0x001fe80000004800 */
[----:B------:R-:W-:Y:S04]  /*20e0*/  STS [R26.X4+0x6200], R20 ;  /* 0x006200141a007388 */ /* 0x000fe80000004800 */
        /* <DEDUP_REMOVED lines=14> */
[----:B------:R-:W-:Y:S01]  /*21d0*/  CS2R R4, SRZ ;  /* 0x0000000000047805 */ /* 0x000fe2000001ff00 */
[----:B------:R-:W0:Y:S05]  /*21e0*/  LDS R20, [R0.X4+0x8c0] ;  /* 0x0008c00000147984 */ /* 0x000e2a0000004800 */
[----:B------:R-:W2:Y:S04]  /*21f0*/  @P0 LDG.E.CONSTANT R4, [R6.64+0x74] ;  /* 0x0000740406040981 */ /* 0x000ea8000c1e9900 */
[----:B------:R-:W3:Y:S01]  /*2200*/  @P0 LDG.E.CONSTANT R5, [R6.64+0x6274] ;  /* 0x0062740406050981 */ /* 0x000ee2000c1e9900 */
[----:B------:R-:W-:Y:S01]  /*2210*/  MOV R24, RZ ;  /* 0x000000ff00187202 */ /* 0x000fe20000000f00 */
[----:B------:R-:W-:-:S05]  /*2220*/  CS2R R28, SRZ ;  /* 0x00000000001c7805 */ /* 0x000fca000001ff00 */
[----:B------:R-:W4:Y:S04]  /*2230*/  @P0 LDG.E.CONSTANT R24, [R6.64+0xc474] ;  /* 0x00c4740406180981 */ /* 0x000f28000c1e9900 */
[----:B------:R-:W5:Y:S04]  /*2240*/  @P0 LDG.E.CONSTANT R28, [R6.64+0x18874] ;  /* 0x01887404061c0981 */ /* 0x000f68000c1e9900 */
[----:B------:R-:W4:Y:S01]  /*2250*/  @P0 LDG.E.CONSTANT R29, [R6.64+0x1ea74] ;  /* 0x01ea7404061d0981 */ /* 0x000f22000c1e9900 */
[----:B0-----:R-:W-:-:S03]  /*2260*/  FFMA R9, R20, R9, R18 ;  /* 0x0000000914097223 */ /* 0x001fc60000000012 */
[----:B------:R-:W0:Y:S04]  /*2270*/  LDS R18, [R0.X4+0xa80] ;  /* 0x000a800000127984 */ /* 0x000e280000004800 */
[----:B------:R-:W1:Y:S04]  /*2280*/  LDS R20, [R0.X4+0xc40] ;  /* 0x000c400000147984 */ /* 0x000e680000004800 */
[----:B------:R-:W-:Y:S06]  /*2290*/  BAR.SYNC 0x0 ;  /* 0x0000000000007b1d */ /* 0x000fec0000000000 */
[----:B--2---:R2:W-:Y:S04]  /*22a0*/  STS [R26.X4], R4 ;  /* 0x000000041a007388 */ /* 0x0045e80000004800 */
[----:B---3--:R3:W-:Y:S01]  /*22b0*/  STS [R26.X4+0xe00], R5 ;  /* 0x000e00051a007388 */ /* 0x0087e20000004800 */
[----:B--2---:R-:W-:Y:S01]  /*22c0*/  HFMA2.MMA R4, -RZ, RZ, 0, 0 ;  /* 0x00000000ff047435 */ /* 0x004fe200000001ff */
[----:B---3--:R-:W-:-:S06]  /*22d0*/  CS2R R26, SRZ ;  /* 0x00000000001a7805 */ /* 0x008fcc000001ff00 */
[----:B------:R-:W2:Y:S04]  /*22e0*/  @P0 LDG.E.CONSTANT R27, [R6.64+0x12674] ;  /* 0x01267404061b0981 */ /* 0x000ea8000c1e9900 */
[----:B------:R-:W3:Y:S04]  /*22f0*/  @P0 LDG.E.CONSTANT R4, [R6.64+0x24c74] ;  /* 0x024c740406040981 */ /* 0x000ee8000c1e9900 */
[----:B------:R-:W3:Y:S04]  /*2300*/  @P0 LDG.E.CONSTANT R26, [R6.64+0x2ae74] ;  /* 0x02ae7404061a0981 */ /* 0x000ee8000c1e9900 */
[----:B------:R-:W4:Y:S04]  /*2310*/  S2R R5, SR_TID.X ;  /* 0x0000000000057919 */ /* 0x000f280000002100 */
[----:B----4-:R-:W-:Y:S01]  /*2320*/  STS [R5.X4+0x1c00], R24 ;  /* 0x001c001805007388 */ /* 0x010fe20000004800 */
[----:B0-----:R-:W-:-:S02]  /*2330*/  FFMA R10, R18, R10, R23 ;  /* 0x0000000a120a7223 */ /* 0x001fc40000000017 */
[----:B-1----:R-:W-:Y:S01]  /*2340*/  FFMA R11, R20, R11, R22 ;  /* 0x0000000b140b7223 */ /* 0x002fe20000000016 */
[----:B--2---:R-:W-:Y:S04]  /*2350*/  STS [R5.X4+0x2a00], R27 ;  /* 0x002a001b05007388 */ /* 0x004fe80000004800 */
[----:B-----5:R-:W-:Y:S04]  /*2360*/  STS [R5.X4+0x3800], R28 ;  /* 0x0038001c05007388 */ /* 0x020fe80000004800 */
[----:B------:R-:W-:Y:S04]  /*2370*/  STS [R5.X4+0x4600], R29 ;  /* 0x0046001d05007388 */ /* 0x000fe80000004800 */
[----:B---3--:R-:W-:Y:S04]  /*2380*/  STS [R5.X4+0x5400], R4 ;  /* 0x0054000405007388 */ /* 0x008fe80000004800 */
[----:B------:R-:W-:Y:S04]  /*2390*/  STS [R5.X4+0x6200], R26 ;  /* 0x0062001a05007388 */ /* 0x000fe80000004800 */
[----:B------:R-:W-:Y:S04]  /*23a0*/  @!P1 STS [R5.X4+0x7000], R12 ;  /* 0x0070000c05009388 */ /* 0x000fe80000004800 */
[----:B------:R-:W-:Y:S06]  /*23b0*/  BAR.SYNC 0x0 ;  /* 0x0000000000007b1d */ /* 0x000fec0000000000 */
[----:B------:R-:W-:Y:S04]  /*23c0*/  LDS R27, [R0.X4] ;  /* 0x00000000001b7984 */ /* 0x000fe80000004800 */
[----:B------:R-:W0:Y:S04]  /*23d0*/  LDS.128 R4, [R25] ;  /* 0x0000000019047984 */ /* 0x000e280000000c00 */
[----:B------:R-:W1:Y:S01]  /*23e0*/  LDS R24, [R0.X4+0x1c0] ;  /* 0x0001c00000187984 */ /* 0x000e620000004800 */
[----:B------:R-:W-:-:S03]  /*23f0*/  IMAD R28, R16, 0x1880, R15 ;  /* 0x00001880101c7824 */ /* 0x000fc600078e020f */
[----:B------:R-:W2:Y:S01]  /*2400*/  LDS R16, [R0.X4+0x380] ;  /* 0x0003800000107984 */ /* 0x000ea20000004800 */
[----:B------:R-:W-:-:S03]  /*2410*/  IMAD R3, R3, 0xc400, R28 ;  /* 0x0000c40003037824 */ /* 0x000fc600078e021c */
[----:B------:R-:W-:Y:S04]  /*2420*/  LDS R26, [R0.X4+0x8c0] ;  /* 0x0008c000001a7984 */ /* 0x000fe80000004800 */
[----:B------:R-:W-:Y:S01]  /*2430*/  LDS R28, [R0.X4+0xc40] ;  /* 0x000c4000001c7984 */ /* 0x000fe20000004800 */
[----:B0-----:R-:W-:-:S03]  /*2440*/  FFMA R4, R4, R27, R14 ;  /* 0x0000001b04047223 */ /* 0x001fc6000000000e */
[----:B------:R-:W0:Y:S01]  /*2450*/  LDS.128 R12, [R25+0x10] ;  /* 0x00001000190c7984 */ /* 0x000e220000000c00 */
[----:B-1----:R-:W-:-:S03]  /*2460*/  FFMA R5, R24, R5, R17 ;  /* 0x0000000518057223 */ /* 0x002fc60000000011 */
[----:B------:R-:W1:Y:S04]  /*2470*/  LDS R24, [R0.X4+0x540] ;  /* 0x0005400000187984 */ /* 0x000e680000004800 */
[----:B------:R-:W3:Y:S04]  /*2480*/  LDS R17, [R0.X4+0x700] ;  /* 0x0007000000117984 */ /* 0x000ee80000004800 */
[----:B------:R-:W4:Y:S01]  /*2490*/  LDS R27, [R0.X4+0xa80] ;  /* 0x000a8000001b7984 */ /* 0x000f220000004800 */
[----:B------:R-:W-:Y:S01]  /*24a0*/  MOV R29, 0x4 ;  /* 0x00000004001d7802 */ /* 0x000fe20000000f00 */
[----:B------:R-:W-:-:S02]  /*24b0*/  IMAD R2, R2, 0x70, R3 ;  /* 0x0000007002027824 */ /* 0x000fc400078e0203 */
[----:B--2---:R-:W-:Y:S01]  /*24c0*/  FFMA R6, R16, R6, R19 ;  /* 0x0000000610067223 */ /* 0x004fe20000000013 */
[----:B------:R-:W-:Y:S01]  /*24d0*/  FMNMX R19, RZ, R4, !PT ;  /* 0x00000004ff137209 */ /* 0x000fe20007800000 */
[----:B------:R-:W-:Y:S01]  /*24e0*/  IMAD.WIDE R2, R2, R29, c[0x0][0x170] ;  /* 0x00005c0002027625 */ /* 0x000fe200078e021d */
[----:B------:R-:W-:Y:S02]  /*24f0*/  FMNMX R5, RZ, R5, !PT ;  /* 0x00000005ff057209 */ /* 0x000fe40007800000 */
[----:B------:R-:W-:Y:S02]  /*2500*/  FMNMX R29, RZ, R6, !PT ;  /* 0x00000006ff1d7209 */ /* 0x000fe40007800000 */
[----:B------:R-:W-:Y:S04]  /*2510*/  STG.E [R2.64], R19 ;  /* 0x0000001302007986 */ /* 0x000fe8000c101904 */
[----:B------:R-:W-:Y:S01]  /*2520*/  STG.E [R2.64+0xc40], R5 ;  /* 0x000c400502007986 */ /* 0x000fe2000c101904 */
[----:B0-----:R-:W-:-:S02]  /*2530*/  FFMA R9, R26, R13, R9 ;  /* 0x0000000d1a097223 */ /* 0x001fc40000000009 */
[----:B------:R-:W-:Y:S02]  /*2540*/  FFMA R11, R28, R15, R11 ;  /* 0x0000000f1c0b7223 */ /* 0x000fe4000000000b */
[----:B-1----:R-:W-:Y:S02]  /*2550*/  FFMA R7, R24, R7, R21 ;  /* 0x0000000718077223 */ /* 0x002fe40000000015 */
[----:B---3--:R-:W-:Y:S02]  /*2560*/  FFMA R8, R12, R17, R8 ;  /* 0x000000110c087223 */ /* 0x008fe40000000008 */
[----:B----4-:R-:W-:Y:S01]  /*2570*/  FFMA R10, R27, R14, R10 ;  /* 0x0000000e1b0a7223 */ /* 0x010fe2000000000a */
[----:B------:R-:W-:Y:S02]  /*2580*/  FMNMX R7, RZ, R7, !PT ;  /* 0x00000007ff077209 */ /* 0x000fe40007800000 */
[----:B------:R-:W-:Y:S02]  /*2590*/  FMNMX R13, RZ, R8, !PT ;  /* 0x00000008ff0d7209 */ /* 0x000fe40007800000 */
[----:B------:R-:W-:-:S02]  /*25a0*/  FMNMX R9, RZ, R9, !PT ;  /* 0x00000009ff097209 */ /* 0x000fc40007800000 */
[----:B------:R-:W-:Y:S02]  /*25b0*/  FMNMX R15, RZ, R10, !PT ;  /* 0x0000000aff0f7209 */ /* 0x000fe40007800000 */
[----:B------:R-:W-:Y:S01]  /*25c0*/  FMNMX R11, RZ, R11, !PT ;  /* 0x0000000bff0b7209 */ /* 0x000fe20007800000 */
[----:B------:R-:W-:Y:S04]  /*25d0*/  STG.E [R2.64+0x1880], R29 ;  /* 0x0018801d02007986 */ /* 0x000fe8000c101904 */
[----:B------:R-:W-:Y:S04]  /*25e0*/  STG.E [R2.64+0x24c0], R7 ;  /* 0x0024c00702007986 */ /* 0x000fe8000c101904 */
[----:B------:R-:W-:Y:S04]  /*25f0*/  STG.E [R2.64+0x3100], R13 ;  /* 0x0031000d02007986 */ /* 0x000fe8000c101904 */
[----:B------:R-:W-:Y:S04]  /*2600*/  STG.E [R2.64+0x3d40], R9 ;  /* 0x003d400902007986 */ /* 0x000fe8000c101904 */
[----:B------:R-:W-:Y:S04]  /*2610*/  STG.E [R2.64+0x4980], R15 ;  /* 0x0049800f02007986 */ /* 0x000fe8000c101904 */
[----:B------:R-:W-:Y:S01]  /*2620*/  STG.E [R2.64+0x55c0], R11 ;  /* 0x0055c00b02007986 */ /* 0x000fe2000c101904 */
[----:B------:R-:W-:Y:S05]  /*2630*/  EXIT ;  /* 0x000000000000794d */ /* 0x000fea0003800000 */
.L_x_0:
[----:B------:R-:W-:-:S00]  /*2640*/  BRA `(.L_x_0) ;  /* 0xfffffff000007947 */ /* 0x000fc0000383ffff */
[----:B------:R-:W-:-:S00]  /*2650*/  NOP ;  /* 0x0000000000007918 */ /* 0x000fc00000000000 */
        /* <DEDUP_REMOVED lines=10> */
.L_x_1:


//--------------------- .nv.shared.candidate1     --------------------------
	.section	.nv.shared.candidate1,"aw",@nobits
	.align	4
.nv.shared.candidate1:
	.zero		28928
